	.target	sm_90a

	.elftype	@"ET_EXEC"


//--------------------- .note.nv.tkinfo           --------------------------
	.section	.note.nv.tkinfo,"",@"SHT_NOTE"
	.sectionflags	@"SHF_NOTE_NV_TKINFO"
	.tkinfo
        /*0018*/ 	.word	0x00000002
        /*0030*/ 	.string	""
        /*0030*/ 	.string	"ptxas"
        /*0030*/ 	.string	"Cuda compilation tools, release 13.0, V13.0.88"
        /*0030*/ 	.string	"Build cuda_13.0.r13.0/compiler.36424714_0"
        /*0030*/ 	.string	"-arch sm_90a -m 64 "



//--------------------- .note.nv.cuinfo           --------------------------
	.section	.note.nv.cuinfo,"",@"SHT_NOTE"
	.sectionflags	@"SHF_NOTE_NV_CUINFO"
        /*0018*/ 	.short	0x0002
        /*001a*/ 	.short	0x005a
        /*001c*/ 	.short	0x0082
	.zero		2


//--------------------- .nv.info                  --------------------------
	.section	.nv.info,"",@"SHT_CUDA_INFO"
	.align	4


	//----- nvinfo : EIATTR_REGCOUNT
	.align		4
        /*0000*/ 	.byte	0x04, 0x2f
        /*0002*/ 	.short	(.L_12 - .L_11)
	.align		4
.L_11:
        /*0004*/ 	.word	index@(_ZN7cutlass13device_kernelINS_4gemm6kernel13GemmUniversalIN4cute5tupleIJiiiiEEENS1_10collective13CollectiveMmaINS1_37MainloopSm90TmaGmmaWarpSpecializedFP8ILi2ENS5_IJNS4_1CILi2EEENSA_ILi1EEESC_EEENS1_35KernelTmaWarpSpecializedCooperativeEEENS5_IJNSA_ILi128EEENSA_ILi192EEENSA_ILi256EEEEEENS_12float_e4m3_tENS5_IJlSC_lEEESK_SL_NS4_8TiledMMAINS4_8MMA_AtomIJNS4_4SM904GMMA31MMA_64x192x32_F32E4M3E4M3_SS_TNILNSP_7ScaleInE1ELSR_1EEEEEENS4_6LayoutISD_NS5_IJSC_NSA_ILi0EEESV_EEEEENS5_IJNS4_10UnderscoreESY_SY_EEEEENS4_13SM90_TMA_LOADENS4_14ComposedLayoutINS4_7SwizzleILi3ELi4ELi3EEENS4_18smem_ptr_flag_bitsILi8EEENSU_INS5_IJNSA_ILi8EEESG_EEENS5_IJSG_SC_EEEEEEEvNS4_8identityENS4_23SM90_TMA_LOAD_MULTICASTES1B_vS1C_EENS_8epilogue10collective6detail29Sm90TmaWarpSpecializedAdapterINS1G_15DefaultEpilogueISK_SL_SL_NS1F_6thread17LinearCombinationISK_Li1EffLNS1K_9ScaleType4KindE0ELNS_15FloatRoundStyleE2ESK_EENS1_15EpilogueDefaultEEEEEvvEEEEvNT_6ParamsE)
        /*0008*/ 	.word	0x000000a8


	//----- nvinfo : EIATTR_FRAME_SIZE
	.align		4
.L_12:
        /*000c*/ 	.byte	0x04, 0x11
        /*000e*/ 	.short	(.L_14 - .L_13)
	.align		4
.L_13:
        /*0010*/ 	.word	index@(_ZN7cutlass13device_kernelINS_4gemm6kernel13GemmUniversalIN4cute5tupleIJiiiiEEENS1_10collective13CollectiveMmaINS1_37MainloopSm90TmaGmmaWarpSpecializedFP8ILi2ENS5_IJNS4_1CILi2EEENSA_ILi1EEESC_EEENS1_35KernelTmaWarpSpecializedCooperativeEEENS5_IJNSA_ILi128EEENSA_ILi192EEENSA_ILi256EEEEEENS_12float_e4m3_tENS5_IJlSC_lEEESK_SL_NS4_8TiledMMAINS4_8MMA_AtomIJNS4_4SM904GMMA31MMA_64x192x32_F32E4M3E4M3_SS_TNILNSP_7ScaleInE1ELSR_1EEEEEENS4_6LayoutISD_NS5_IJSC_NSA_ILi0EEESV_EEEEENS5_IJNS4_10UnderscoreESY_SY_EEEEENS4_13SM90_TMA_LOADENS4_14ComposedLayoutINS4_7SwizzleILi3ELi4ELi3EEENS4_18smem_ptr_flag_bitsILi8EEENSU_INS5_IJNSA_ILi8EEESG_EEENS5_IJSG_SC_EEEEEEEvNS4_8identityENS4_23SM90_TMA_LOAD_MULTICASTES1B_vS1C_EENS_8epilogue10collective6detail29Sm90TmaWarpSpecializedAdapterINS1G_15DefaultEpilogueISK_SL_SL_NS1F_6thread17LinearCombinationISK_Li1EffLNS1K_9ScaleType4KindE0ELNS_15FloatRoundStyleE2ESK_EENS1_15EpilogueDefaultEEEEEvvEEEEvNT_6ParamsE)
        /*0014*/ 	.word	0x00000000


	//----- nvinfo : EIATTR_MIN_STACK_SIZE
	.align		4
.L_14:
        /*0018*/ 	.byte	0x04, 0x12
        /*001a*/ 	.short	(.L_16 - .L_15)
	.align		4
.L_15:
        /*001c*/ 	.word	index@(_ZN7cutlass13device_kernelINS_4gemm6kernel13GemmUniversalIN4cute5tupleIJiiiiEEENS1_10collective13CollectiveMmaINS1_37MainloopSm90TmaGmmaWarpSpecializedFP8ILi2ENS5_IJNS4_1CILi2EEENSA_ILi1EEESC_EEENS1_35KernelTmaWarpSpecializedCooperativeEEENS5_IJNSA_ILi128EEENSA_ILi192EEENSA_ILi256EEEEEENS_12float_e4m3_tENS5_IJlSC_lEEESK_SL_NS4_8TiledMMAINS4_8MMA_AtomIJNS4_4SM904GMMA31MMA_64x192x32_F32E4M3E4M3_SS_TNILNSP_7ScaleInE1ELSR_1EEEEEENS4_6LayoutISD_NS5_IJSC_NSA_ILi0EEESV_EEEEENS5_IJNS4_10UnderscoreESY_SY_EEEEENS4_13SM90_TMA_LOADENS4_14ComposedLayoutINS4_7SwizzleILi3ELi4ELi3EEENS4_18smem_ptr_flag_bitsILi8EEENSU_INS5_IJNSA_ILi8EEESG_EEENS5_IJSG_SC_EEEEEEEvNS4_8identityENS4_23SM90_TMA_LOAD_MULTICASTES1B_vS1C_EENS_8epilogue10collective6detail29Sm90TmaWarpSpecializedAdapterINS1G_15DefaultEpilogueISK_SL_SL_NS1F_6thread17LinearCombinationISK_Li1EffLNS1K_9ScaleType4KindE0ELNS_15FloatRoundStyleE2ESK_EENS1_15EpilogueDefaultEEEEEvvEEEEvNT_6ParamsE)
        /*0020*/ 	.word	0x00000000
.L_16:


//--------------------- .nv.compat                --------------------------
	.section	.nv.compat,"",@"SHT_CUDA_COMPAT_INFO"
	.align	4
        /*0000*/ 	.byte	0x02, 0x09, 0x01, 0x00, 0x02, 0x02, 0x04, 0x00, 0x02, 0x05, 0x05, 0x00, 0x03, 0x07, 0x01, 0x01
        /*0010*/ 	.byte	0x02, 0x03, 0x01, 0x00, 0x02, 0x06, 0x01, 0x00, 0x04, 0x0b, 0x08, 0x00, 0x00, 0x00, 0x00, 0x00
        /*0020*/ 	.byte	0x00, 0x00, 0x00, 0x00


//--------------------- .nv.info._ZN7cutlass13device_kernelINS_4gemm6kernel13GemmUniversalIN4cute5tupleIJiiiiEEENS1_10collective13CollectiveMmaINS1_37MainloopSm90TmaGmmaWarpSpecializedFP8ILi2ENS5_IJNS4_1CILi2EEENSA_ILi1EEESC_EEENS1_35KernelTmaWarpSpecializedCooperativeEEENS5_IJNSA_ILi128EEENSA_ILi192EEENSA_ILi256EEEEEENS_12float_e4m3_tENS5_IJlSC_lEEESK_SL_NS4_8TiledMMAINS4_8MMA_AtomIJNS4_4SM904GMMA31MMA_64x192x32_F32E4M3E4M3_SS_TNILNSP_7ScaleInE1ELSR_1EEEEEENS4_6LayoutISD_NS5_IJSC_NSA_ILi0EEESV_EEEEENS5_IJNS4_10UnderscoreESY_SY_EEEEENS4_13SM90_TMA_LOADENS4_14ComposedLayoutINS4_7SwizzleILi3ELi4ELi3EEENS4_18smem_ptr_flag_bitsILi8EEENSU_INS5_IJNSA_ILi8EEESG_EEENS5_IJSG_SC_EEEEEEEvNS4_8identityENS4_23SM90_TMA_LOAD_MULTICASTES1B_vS1C_EENS_8epilogue10collective6detail29Sm90TmaWarpSpecializedAdapterINS1G_15DefaultEpilogueISK_SL_SL_NS1F_6thread17LinearCombinationISK_Li1EffLNS1K_9ScaleType4KindE0ELNS_15FloatRoundStyleE2ESK_EENS1_15EpilogueDefaultEEEEEvvEEEEvNT_6ParamsE --------------------------
	.section	.nv.info._ZN7cutlass13device_kernelINS_4gemm6kernel13GemmUniversalIN4cute5tupleIJiiiiEEENS1_10collective13CollectiveMmaINS1_37MainloopSm90TmaGmmaWarpSpecializedFP8ILi2ENS5_IJNS4_1CILi2EEENSA_ILi1EEESC_EEENS1_35KernelTmaWarpSpecializedCooperativeEEENS5_IJNSA_ILi128EEENSA_ILi192EEENSA_ILi256EEEEEENS_12float_e4m3_tENS5_IJlSC_lEEESK_SL_NS4_8TiledMMAINS4_8MMA_AtomIJNS4_4SM904GMMA31MMA_64x192x32_F32E4M3E4M3_SS_TNILNSP_7ScaleInE1ELSR_1EEEEEENS4_6LayoutISD_NS5_IJSC_NSA_ILi0EEESV_EEEEENS5_IJNS4_10UnderscoreESY_SY_EEEEENS4_13SM90_TMA_LOADENS4_14ComposedLayoutINS4_7SwizzleILi3ELi4ELi3EEENS4_18smem_ptr_flag_bitsILi8EEENSU_INS5_IJNSA_ILi8EEESG_EEENS5_IJSG_SC_EEEEEEEvNS4_8identityENS4_23SM90_TMA_LOAD_MULTICASTES1B_vS1C_EENS_8epilogue10collective6detail29Sm90TmaWarpSpecializedAdapterINS1G_15DefaultEpilogueISK_SL_SL_NS1F_6thread17LinearCombinationISK_Li1EffLNS1K_9ScaleType4KindE0ELNS_15FloatRoundStyleE2ESK_EENS1_15EpilogueDefaultEEEEEvvEEEEvNT_6ParamsE,"",@"SHT_CUDA_INFO"
	.sectionflags	@""
	.align	4


	//----- nvinfo : EIATTR_CUDA_API_VERSION
	.align		4
        /*0000*/ 	.byte	0x04, 0x37
        /*0002*/ 	.short	(.L_18 - .L_17)
.L_17:
        /*0004*/ 	.word	0x00000082


	//----- nvinfo : EIATTR_KPARAM_INFO
	.align		4
.L_18:
        /*0008*/ 	.byte	0x04, 0x17
        /*000a*/ 	.short	(.L_20 - .L_19)
.L_19:
        /*000c*/ 	.word	0x00000000
        /*0010*/ 	.short	0x0000
        /*0012*/ 	.short	0x0070
        /*0014*/ 	.byte	0x00, 0xf0, 0x01, 0x10


	//----- nvinfo : EIATTR_SPARSE_MMA_MASK
	.align		4
.L_20:
        /*0018*/ 	.byte	0x03, 0x50
        /*001a*/ 	.short	0x0000


	//----- nvinfo : EIATTR_MAXREG_COUNT
	.align		4
        /*001c*/ 	.byte	0x03, 0x1b
        /*001e*/ 	.short	0x00a8


	//----- nvinfo : EIATTR_NUM_BARRIERS
	.align		4
        /*0020*/ 	.byte	0x02, 0x4c
        /*0022*/ 	.byte	0x01
	.zero		1


	//----- nvinfo : EIATTR_MERCURY_ISA_VERSION
	.align		4
        /*0024*/ 	.byte	0x03, 0x5f
        /*0026*/ 	.short	0x0101


	//----- nvinfo : EIATTR_INT_WARP_WIDE_INSTR_OFFSETS
	.align		4
        /*0028*/ 	.byte	0x04, 0x31
        /*002a*/ 	.short	(.L_22 - .L_21)


	//   ....[0]....
.L_21:
        /*002c*/ 	.word	0x00000460


	//   ....[1]....
        /*0030*/ 	.word	0x00000490


	//   ....[2]....
        /*0034*/ 	.word	0x00000610


	//   ....[3]....
        /*0038*/ 	.word	0x00003a10


	//----- nvinfo : EIATTR_COOP_GROUP_MASK_REGIDS
	.align		4
.L_22:
        /*003c*/ 	.byte	0x04, 0x29
        /*003e*/ 	.short	(.L_24 - .L_23)


	//   ....[0]....
.L_23:
        /*0040*/ 	.word	0xffffffff


	//   ....[1]....
        /*0044*/ 	.word	0xffffffff


	//   ....[2]....
        /*0048*/ 	.word	0xffffffff


	//   ....[3]....
        /*004c*/ 	.word	0xffffffff


	//   ....[4]....
        /*0050*/ 	.word	0xffffffff


	//   ....[5]....
        /*0054*/ 	.word	0xffffffff


	//----- nvinfo : EIATTR_COOP_GROUP_INSTR_OFFSETS
	.align		4
.L_24:
        /*0058*/ 	.byte	0x04, 0x28
        /*005a*/ 	.short	(.L_26 - .L_25)


	//   ....[0]....
.L_25:
        /*005c*/ 	.word	0x00000060


	//   ....[1]....
        /*0060*/ 	.word	0x00000070


	//   ....[2]....
        /*0064*/ 	.word	0x00000130


	//   ....[3]....
        /*0068*/ 	.word	0x00000290


	//   ....[4]....
        /*006c*/ 	.word	0x000007b0


	//   ....[5]....
        /*0070*/ 	.word	0x00001230


	//----- nvinfo : EIATTR_REG_RECONFIG
	.align		4
.L_26:
        /*0074*/ 	.byte	0x01, 0x54
	.zero		2


	//----- nvinfo : EIATTR_MBARRIER_INSTR_OFFSETS
	.align		4
        /*0078*/ 	.byte	0x04, 0x39
        /*007a*/ 	.short	(.L_28 - .L_27)


	//   ....[0]....
.L_27:
        /*007c*/ 	.word	0x00000230
        /*0080*/ 	.word	0x000000ff
        /*0084*/ 	.word	0x00000000
        /*0088*/ 	.short	0x0100
        /*008a*/ 	.byte	0x08
	.zero		1


	//   ....[1]....
        /*008c*/ 	.word	0x00000240
        /*0090*/ 	.word	0x000000ff
        /*0094*/ 	.word	0x00000010
        /*0098*/ 	.short	0x0100
        /*009a*/ 	.byte	0x08
	.zero		1


	//   ....[2]....
        /*009c*/ 	.word	0x00000250
        /*00a0*/ 	.word	0x000000ff
        /*00a4*/ 	.word	0x00000008
        /*00a8*/ 	.short	0x0100
        /*00aa*/ 	.byte	0x08
	.zero		1


	//   ....[3]....
        /*00ac*/ 	.word	0x00000260
        /*00b0*/ 	.word	0x000000ff
        /*00b4*/ 	.word	0x00000018
        /*00b8*/ 	.short	0x0100
        /*00ba*/ 	.byte	0x08
	.zero		1


	//   ....[4]....
        /*00bc*/ 	.word	0x000006a0
        /*00c0*/ 	.word	0x000000ff
        /*00c4*/ 	.word	0x00000030
        /*00c8*/ 	.short	0x0100
        /*00ca*/ 	.byte	0x06
	.zero		1


	//   ....[5]....
        /*00cc*/ 	.word	0x00000740
        /*00d0*/ 	.word	0x000000ff
        /*00d4*/ 	.word	0x00000038
        /*00d8*/ 	.short	0x0100
        /*00da*/ 	.byte	0x06
	.zero		1


	//   ....[6]....
        /*00dc*/ 	.word	0x00001950
        /*00e0*/ 	.word	0x000000ff
        /*00e4*/ 	.word	0x00000000
        /*00e8*/ 	.short	0x010a
        /*00ea*/ 	.byte	0x06
	.zero		1


	//   ....[7]....
        /*00ec*/ 	.word	0x00001990
        /*00f0*/ 	.word	0x000000ff
        /*00f4*/ 	.word	0x00000000
        /*00f8*/ 	.short	0x010a
        /*00fa*/ 	.byte	0x06
	.zero		1


	//   ....[8]....
        /*00fc*/ 	.word	0x000027b0
        /*0100*/ 	.word	0x000000ff
        /*0104*/ 	.word	0x00000000
        /*0108*/ 	.short	0x010a
        /*010a*/ 	.byte	0x0e
	.zero		1


	//   ....[9]....
        /*010c*/ 	.word	0x000027f0
        /*0110*/ 	.word	0x000000ff
        /*0114*/ 	.word	0x00000000
        /*0118*/ 	.short	0x010a
        /*011a*/ 	.byte	0x0e
	.zero		1


	//   ....[10]....
        /*011c*/ 	.word	0x00003220
        /*0120*/ 	.word	0x0000000c
        /*0124*/ 	.word	0x00000000
        /*0128*/ 	.short	0x0101
        /*012a*/ 	.byte	0x3f
	.zero		1


	//   ....[11]....
        /*012c*/ 	.word	0x00003a90
        /*0130*/ 	.word	0x0000000a
        /*0134*/ 	.word	0x00000000
        /*0138*/ 	.short	0x0101
        /*013a*/ 	.byte	0x3f
	.zero		1


	//   ....[12]....
        /*013c*/ 	.word	0x0000b580
        /*0140*/ 	.word	0x00000015
        /*0144*/ 	.word	0x00000010
        /*0148*/ 	.short	0x010a
        /*014a*/ 	.byte	0x3f
	.zero		1


	//   ....[13]....
        /*014c*/ 	.word	0x0000ba00
        /*0150*/ 	.word	0x00000006
        /*0154*/ 	.word	0x00000038
        /*0158*/ 	.short	0x0101
        /*015a*/ 	.byte	0x3f
	.zero		1


	//   ....[14]....
        /*015c*/ 	.word	0x0000c0f0
        /*0160*/ 	.word	0x00000005
        /*0164*/ 	.word	0x00000000
        /*0168*/ 	.short	0x010a
        /*016a*/ 	.byte	0x3f
	.zero		1


	//   ....[15]....
        /*016c*/ 	.word	0x0000c170
        /*0170*/ 	.word	0x00000003
        /*0174*/ 	.word	0x00000000
        /*0178*/ 	.short	0x010a
        /*017a*/ 	.byte	0x3f
	.zero		1


	//   ....[16]....
        /*017c*/ 	.word	0x0000c1e0
        /*0180*/ 	.word	0x0000000b
        /*0184*/ 	.word	0x00000000
        /*0188*/ 	.short	0x010a
        /*018a*/ 	.byte	0x3f
	.zero		1


	//   ....[17]....
        /*018c*/ 	.word	0x0000c240
        /*0190*/ 	.word	0x0000000d
        /*0194*/ 	.word	0x00000000
        /*0198*/ 	.short	0x010a
        /*019a*/ 	.byte	0x3f
	.zero		1


	//   ....[18]....
        /*019c*/ 	.word	0x0000c310
        /*01a0*/ 	.word	0x00000015
        /*01a4*/ 	.word	0x00000010
        /*01a8*/ 	.short	0x010a
        /*01aa*/ 	.byte	0x3f
	.zero		1


	//   ....[19]....
        /*01ac*/ 	.word	0x0000c3e0
        /*01b0*/ 	.word	0x00000005
        /*01b4*/ 	.word	0x00000000
        /*01b8*/ 	.short	0x010a
        /*01ba*/ 	.byte	0x3f
	.zero		1


	//----- nvinfo : EIATTR_NUM_MBARRIERS
	.align		4
.L_28:
        /*01bc*/ 	.byte	0x03, 0x38
        /*01be*/ 	.short	0x0006


	//----- nvinfo : EIATTR_EXIT_INSTR_OFFSETS
	.align		4
        /*01c0*/ 	.byte	0x04, 0x1c
        /*01c2*/ 	.short	(.L_30 - .L_29)


	//   ....[0]....
.L_29:
        /*01c4*/ 	.word	0x00000910


	//   ....[1]....
        /*01c8*/ 	.word	0x00001100


	//   ....[2]....
        /*01cc*/ 	.word	0x0000acb0


	//   ....[3]....
        /*01d0*/ 	.word	0x0000b210


	//   ....[4]....
        /*01d4*/ 	.word	0x0000c1c0


	//----- nvinfo : EIATTR_MAX_THREADS
	.align		4
.L_30:
        /*01d8*/ 	.byte	0x04, 0x05
        /*01da*/ 	.short	(.L_32 - .L_31)
.L_31:
        /*01dc*/ 	.word	0x00000180
        /*01e0*/ 	.word	0x00000001
        /*01e4*/ 	.word	0x00000001


	//----- nvinfo : EIATTR_CRS_STACK_SIZE
	.align		4
.L_32:
        /*01e8*/ 	.byte	0x04, 0x1e
        /*01ea*/ 	.short	(.L_34 - .L_33)
.L_33:
        /*01ec*/ 	.word	0x00000000


	//----- nvinfo : EIATTR_CBANK_PARAM_SIZE
	.align		4
.L_34:
        /*01f0*/ 	.byte	0x03, 0x19
        /*01f2*/ 	.short	0x0470


	//----- nvinfo : EIATTR_PARAM_CBANK
	.align		4
        /*01f4*/ 	.byte	0x04, 0x0a
        /*01f6*/ 	.short	(.L_36 - .L_35)
	.align		4
.L_35:
        /*01f8*/ 	.word	index@(.nv.constant0._ZN7cutlass13device_kernelINS_4gemm6kernel13GemmUniversalIN4cute5tupleIJiiiiEEENS1_10collective13CollectiveMmaINS1_37MainloopSm90TmaGmmaWarpSpecializedFP8ILi2ENS5_IJNS4_1CILi2EEENSA_ILi1EEESC_EEENS1_35KernelTmaWarpSpecializedCooperativeEEENS5_IJNSA_ILi128EEENSA_ILi192EEENSA_ILi256EEEEEENS_12float_e4m3_tENS5_IJlSC_lEEESK_SL_NS4_8TiledMMAINS4_8MMA_AtomIJNS4_4SM904GMMA31MMA_64x192x32_F32E4M3E4M3_SS_TNILNSP_7ScaleInE1ELSR_1EEEEEENS4_6LayoutISD_NS5_IJSC_NSA_ILi0EEESV_EEEEENS5_IJNS4_10UnderscoreESY_SY_EEEEENS4_13SM90_TMA_LOADENS4_14ComposedLayoutINS4_7SwizzleILi3ELi4ELi3EEENS4_18smem_ptr_flag_bitsILi8EEENSU_INS5_IJNSA_ILi8EEESG_EEENS5_IJSG_SC_EEEEEEEvNS4_8identityENS4_23SM90_TMA_LOAD_MULTICASTES1B_vS1C_EENS_8epilogue10collective6detail29Sm90TmaWarpSpecializedAdapterINS1G_15DefaultEpilogueISK_SL_SL_NS1F_6thread17LinearCombinationISK_Li1EffLNS1K_9ScaleType4KindE0ELNS_15FloatRoundStyleE2ESK_EENS1_15EpilogueDefaultEEEEEvvEEEEvNT_6ParamsE)
        /*01fc*/ 	.short	0x0210
        /*01fe*/ 	.short	0x0470


	//----- nvinfo : EIATTR_SW_WAR
	.align		4
.L_36:
        /*0200*/ 	.byte	0x04, 0x36
        /*0202*/ 	.short	(.L_38 - .L_37)
.L_37:
        /*0204*/ 	.word	0x00000008
.L_38:


//--------------------- .nv.callgraph             --------------------------
	.section	.nv.callgraph,"",@"SHT_CUDA_CALLGRAPH"
	.align	4
	.sectionentsize	8
	.align		4
        /*0000*/ 	.word	0x00000000
	.align		4
        /*0004*/ 	.word	0xffffffff
	.align		4
        /*0008*/ 	.word	0x00000000
	.align		4
        /*000c*/ 	.word	0xfffffffe
	.align		4
        /*0010*/ 	.word	0x00000000
	.align		4
        /*0014*/ 	.word	0xfffffffd
	.align		4
        /*0018*/ 	.word	0x00000000
	.align		4
        /*001c*/ 	.word	0xfffffffc


//--------------------- .nv.constant4             --------------------------
	.section	.nv.constant4,"a",@progbits
	.align	8
	.align		8
.nv.constant4:
        /*0000*/ 	.dword	_ZN40_INTERNAL_c88be8be_4_k_cu_6645af30_130804cuda3std3__45__cpo5beginE
	.align		8
        /*0008*/ 	.dword	_ZN40_INTERNAL_c88be8be_4_k_cu_6645af30_130804cuda3std3__45__cpo3endE
	.align		8
        /*0010*/ 	.dword	_ZN40_INTERNAL_c88be8be_4_k_cu_6645af30_130804cuda3std3__45__cpo6cbeginE
	.align		8
        /*0018*/ 	.dword	_ZN40_INTERNAL_c88be8be_4_k_cu_6645af30_130804cuda3std3__45__cpo4cendE
	.align		8
        /*0020*/ 	.dword	_ZN40_INTERNAL_c88be8be_4_k_cu_6645af30_130804cuda3std3__442_GLOBAL__N__c88be8be_4_k_cu_6645af30_130806ignoreE
	.align		8
        /*0028*/ 	.dword	_ZN40_INTERNAL_c88be8be_4_k_cu_6645af30_130804cuda3std3__419piecewise_constructE
	.align		8
        /*0030*/ 	.dword	_ZN40_INTERNAL_c88be8be_4_k_cu_6645af30_130804cuda3std3__48in_placeE
	.align		8
        /*0038*/ 	.dword	_ZN40_INTERNAL_c88be8be_4_k_cu_6645af30_130804cuda3std6ranges3__45__cpo4swapE
	.align		8
        /*0040*/ 	.dword	_ZN40_INTERNAL_c88be8be_4_k_cu_6645af30_130804cuda3std6ranges3__45__cpo9iter_moveE
	.align		8
        /*0048*/ 	.dword	_ZN40_INTERNAL_c88be8be_4_k_cu_6645af30_130804cute7productE
	.align		8
        /*0050*/ 	.dword	_ZN40_INTERNAL_c88be8be_4_k_cu_6645af30_130804cute1_E


//--------------------- .text._ZN7cutlass13device_kernelINS_4gemm6kernel13GemmUniversalIN4cute5tupleIJiiiiEEENS1_10collective13CollectiveMmaINS1_37MainloopSm90TmaGmmaWarpSpecializedFP8ILi2ENS5_IJNS4_1CILi2EEENSA_ILi1EEESC_EEENS1_35KernelTmaWarpSpecializedCooperativeEEENS5_IJNSA_ILi128EEENSA_ILi192EEENSA_ILi256EEEEEENS_12float_e4m3_tENS5_IJlSC_lEEESK_SL_NS4_8TiledMMAINS4_8MMA_AtomIJNS4_4SM904GMMA31MMA_64x192x32_F32E4M3E4M3_SS_TNILNSP_7ScaleInE1ELSR_1EEEEEENS4_6LayoutISD_NS5_IJSC_NSA_ILi0EEESV_EEEEENS5_IJNS4_10UnderscoreESY_SY_EEEEENS4_13SM90_TMA_LOADENS4_14ComposedLayoutINS4_7SwizzleILi3ELi4ELi3EEENS4_18smem_ptr_flag_bitsILi8EEENSU_INS5_IJNSA_ILi8EEESG_EEENS5_IJSG_SC_EEEEEEEvNS4_8identityENS4_23SM90_TMA_LOAD_MULTICASTES1B_vS1C_EENS_8epilogue10collective6detail29Sm90TmaWarpSpecializedAdapterINS1G_15DefaultEpilogueISK_SL_SL_NS1F_6thread17LinearCombinationISK_Li1EffLNS1K_9ScaleType4KindE0ELNS_15FloatRoundStyleE2ESK_EENS1_15EpilogueDefaultEEEEEvvEEEEvNT_6ParamsE --------------------------
	.section	.text._ZN7cutlass13device_kernelINS_4gemm6kernel13GemmUniversalIN4cute5tupleIJiiiiEEENS1_10collective13CollectiveMmaINS1_37MainloopSm90TmaGmmaWarpSpecializedFP8ILi2ENS5_IJNS4_1CILi2EEENSA_ILi1EEESC_EEENS1_35KernelTmaWarpSpecializedCooperativeEEENS5_IJNSA_ILi128EEENSA_ILi192EEENSA_ILi256EEEEEENS_12float_e4m3_tENS5_IJlSC_lEEESK_SL_NS4_8TiledMMAINS4_8MMA_AtomIJNS4_4SM904GMMA31MMA_64x192x32_F32E4M3E4M3_SS_TNILNSP_7ScaleInE1ELSR_1EEEEEENS4_6LayoutISD_NS5_IJSC_NSA_ILi0EEESV_EEEEENS5_IJNS4_10UnderscoreESY_SY_EEEEENS4_13SM90_TMA_LOADENS4_14ComposedLayoutINS4_7SwizzleILi3ELi4ELi3EEENS4_18smem_ptr_flag_bitsILi8EEENSU_INS5_IJNSA_ILi8EEESG_EEENS5_IJSG_SC_EEEEEEEvNS4_8identityENS4_23SM90_TMA_LOAD_MULTICASTES1B_vS1C_EENS_8epilogue10collective6detail29Sm90TmaWarpSpecializedAdapterINS1G_15DefaultEpilogueISK_SL_SL_NS1F_6thread17LinearCombinationISK_Li1EffLNS1K_9ScaleType4KindE0ELNS_15FloatRoundStyleE2ESK_EENS1_15EpilogueDefaultEEEEEvvEEEEvNT_6ParamsE,"ax",@progbits
	.align	128
.text._ZN7cutlass13device_kernelINS_4gemm6kernel13GemmUniversalIN4cute5tupleIJiiiiEEENS1_10collective13CollectiveMmaINS1_37MainloopSm90TmaGmmaWarpSpecializedFP8ILi2ENS5_IJNS4_1CILi2EEENSA_ILi1EEESC_EEENS1_35KernelTmaWarpSpecializedCooperativeEEENS5_IJNSA_ILi128EEENSA_ILi192EEENSA_ILi256EEEEEENS_12float_e4m3_tENS5_IJlSC_lEEESK_SL_NS4_8TiledMMAINS4_8MMA_AtomIJNS4_4SM904GMMA31MMA_64x192x32_F32E4M3E4M3_SS_TNILNSP_7ScaleInE1ELSR_1EEEEEENS4_6LayoutISD_NS5_IJSC_NSA_ILi0EEESV_EEEEENS5_IJNS4_10UnderscoreESY_SY_EEEEENS4_13SM90_TMA_LOADENS4_14ComposedLayoutINS4_7SwizzleILi3ELi4ELi3EEENS4_18smem_ptr_flag_bitsILi8EEENSU_INS5_IJNSA_ILi8EEESG_EEENS5_IJSG_SC_EEEEEEEvNS4_8identityENS4_23SM90_TMA_LOAD_MULTICASTES1B_vS1C_EENS_8epilogue10collective6detail29Sm90TmaWarpSpecializedAdapterINS1G_15DefaultEpilogueISK_SL_SL_NS1F_6thread17LinearCombinationISK_Li1EffLNS1K_9ScaleType4KindE0ELNS_15FloatRoundStyleE2ESK_EENS1_15EpilogueDefaultEEEEEvvEEEEvNT_6ParamsE:
        .type           _ZN7cutlass13device_kernelINS_4gemm6kernel13GemmUniversalIN4cute5tupleIJiiiiEEENS1_10collective13CollectiveMmaINS1_37MainloopSm90TmaGmmaWarpSpecializedFP8ILi2ENS5_IJNS4_1CILi2EEENSA_ILi1EEESC_EEENS1_35KernelTmaWarpSpecializedCooperativeEEENS5_IJNSA_ILi128EEENSA_ILi192EEENSA_ILi256EEEEEENS_12float_e4m3_tENS5_IJlSC_lEEESK_SL_NS4_8TiledMMAINS4_8MMA_AtomIJNS4_4SM904GMMA31MMA_64x192x32_F32E4M3E4M3_SS_TNILNSP_7ScaleInE1ELSR_1EEEEEENS4_6LayoutISD_NS5_IJSC_NSA_ILi0EEESV_EEEEENS5_IJNS4_10UnderscoreESY_SY_EEEEENS4_13SM90_TMA_LOADENS4_14ComposedLayoutINS4_7SwizzleILi3ELi4ELi3EEENS4_18smem_ptr_flag_bitsILi8EEENSU_INS5_IJNSA_ILi8EEESG_EEENS5_IJSG_SC_EEEEEEEvNS4_8identityENS4_23SM90_TMA_LOAD_MULTICASTES1B_vS1C_EENS_8epilogue10collective6detail29Sm90TmaWarpSpecializedAdapterINS1G_15DefaultEpilogueISK_SL_SL_NS1F_6thread17LinearCombinationISK_Li1EffLNS1K_9ScaleType4KindE0ELNS_15FloatRoundStyleE2ESK_EENS1_15EpilogueDefaultEEEEEvvEEEEvNT_6ParamsE,@function
        .size           _ZN7cutlass13device_kernelINS_4gemm6kernel13GemmUniversalIN4cute5tupleIJiiiiEEENS1_10collective13CollectiveMmaINS1_37MainloopSm90TmaGmmaWarpSpecializedFP8ILi2ENS5_IJNS4_1CILi2EEENSA_ILi1EEESC_EEENS1_35KernelTmaWarpSpecializedCooperativeEEENS5_IJNSA_ILi128EEENSA_ILi192EEENSA_ILi256EEEEEENS_12float_e4m3_tENS5_IJlSC_lEEESK_SL_NS4_8TiledMMAINS4_8MMA_AtomIJNS4_4SM904GMMA31MMA_64x192x32_F32E4M3E4M3_SS_TNILNSP_7ScaleInE1ELSR_1EEEEEENS4_6LayoutISD_NS5_IJSC_NSA_ILi0EEESV_EEEEENS5_IJNS4_10UnderscoreESY_SY_EEEEENS4_13SM90_TMA_LOADENS4_14ComposedLayoutINS4_7SwizzleILi3ELi4ELi3EEENS4_18smem_ptr_flag_bitsILi8EEENSU_INS5_IJNSA_ILi8EEESG_EEENS5_IJSG_SC_EEEEEEEvNS4_8identityENS4_23SM90_TMA_LOAD_MULTICASTES1B_vS1C_EENS_8epilogue10collective6detail29Sm90TmaWarpSpecializedAdapterINS1G_15DefaultEpilogueISK_SL_SL_NS1F_6thread17LinearCombinationISK_Li1EffLNS1K_9ScaleType4KindE0ELNS_15FloatRoundStyleE2ESK_EENS1_15EpilogueDefaultEEEEEvvEEEEvNT_6ParamsE,(.L_x_264 - _ZN7cutlass13device_kernelINS_4gemm6kernel13GemmUniversalIN4cute5tupleIJiiiiEEENS1_10collective13CollectiveMmaINS1_37MainloopSm90TmaGmmaWarpSpecializedFP8ILi2ENS5_IJNS4_1CILi2EEENSA_ILi1EEESC_EEENS1_35KernelTmaWarpSpecializedCooperativeEEENS5_IJNSA_ILi128EEENSA_ILi192EEENSA_ILi256EEEEEENS_12float_e4m3_tENS5_IJlSC_lEEESK_SL_NS4_8TiledMMAINS4_8MMA_AtomIJNS4_4SM904GMMA31MMA_64x192x32_F32E4M3E4M3_SS_TNILNSP_7ScaleInE1ELSR_1EEEEEENS4_6LayoutISD_NS5_IJSC_NSA_ILi0EEESV_EEEEENS5_IJNS4_10UnderscoreESY_SY_EEEEENS4_13SM90_TMA_LOADENS4_14ComposedLayoutINS4_7SwizzleILi3ELi4ELi3EEENS4_18smem_ptr_flag_bitsILi8EEENSU_INS5_IJNSA_ILi8EEESG_EEENS5_IJSG_SC_EEEEEEEvNS4_8identityENS4_23SM90_TMA_LOAD_MULTICASTES1B_vS1C_EENS_8epilogue10collective6detail29Sm90TmaWarpSpecializedAdapterINS1G_15DefaultEpilogueISK_SL_SL_NS1F_6thread17LinearCombinationISK_Li1EffLNS1K_9ScaleType4KindE0ELNS_15FloatRoundStyleE2ESK_EENS1_15EpilogueDefaultEEEEEvvEEEEvNT_6ParamsE)
        .other          _ZN7cutlass13device_kernelINS_4gemm6kernel13GemmUniversalIN4cute5tupleIJiiiiEEENS1_10collective13CollectiveMmaINS1_37MainloopSm90TmaGmmaWarpSpecializedFP8ILi2ENS5_IJNS4_1CILi2EEENSA_ILi1EEESC_EEENS1_35KernelTmaWarpSpecializedCooperativeEEENS5_IJNSA_ILi128EEENSA_ILi192EEENSA_ILi256EEEEEENS_12float_e4m3_tENS5_IJlSC_lEEESK_SL_NS4_8TiledMMAINS4_8MMA_AtomIJNS4_4SM904GMMA31MMA_64x192x32_F32E4M3E4M3_SS_TNILNSP_7ScaleInE1ELSR_1EEEEEENS4_6LayoutISD_NS5_IJSC_NSA_ILi0EEESV_EEEEENS5_IJNS4_10UnderscoreESY_SY_EEEEENS4_13SM90_TMA_LOADENS4_14ComposedLayoutINS4_7SwizzleILi3ELi4ELi3EEENS4_18smem_ptr_flag_bitsILi8EEENSU_INS5_IJNSA_ILi8EEESG_EEENS5_IJSG_SC_EEEEEEEvNS4_8identityENS4_23SM90_TMA_LOAD_MULTICASTES1B_vS1C_EENS_8epilogue10collective6detail29Sm90TmaWarpSpecializedAdapterINS1G_15DefaultEpilogueISK_SL_SL_NS1F_6thread17LinearCombinationISK_Li1EffLNS1K_9ScaleType4KindE0ELNS_15FloatRoundStyleE2ESK_EENS1_15EpilogueDefaultEEEEEvvEEEEvNT_6ParamsE,@"STO_CUDA_ENTRY STV_DEFAULT"
_ZN7cutlass13device_kernelINS_4gemm6kernel13GemmUniversalIN4cute5tupleIJiiiiEEENS1_10collective13CollectiveMmaINS1_37MainloopSm90TmaGmmaWarpSpecializedFP8ILi2ENS5_IJNS4_1CILi2EEENSA_ILi1EEESC_EEENS1_35KernelTmaWarpSpecializedCooperativeEEENS5_IJNSA_ILi128EEENSA_ILi192EEENSA_ILi256EEEEEENS_12float_e4m3_tENS5_IJlSC_lEEESK_SL_NS4_8TiledMMAINS4_8MMA_AtomIJNS4_4SM904GMMA31MMA_64x192x32_F32E4M3E4M3_SS_TNILNSP_7ScaleInE1ELSR_1EEEEEENS4_6LayoutISD_NS5_IJSC_NSA_ILi0EEESV_EEEEENS5_IJNS4_10UnderscoreESY_SY_EEEEENS4_13SM90_TMA_LOADENS4_14ComposedLayoutINS4_7SwizzleILi3ELi4ELi3EEENS4_18smem_ptr_flag_bitsILi8EEENSU_INS5_IJNSA_ILi8EEESG_EEENS5_IJSG_SC_EEEEEEEvNS4_8identityENS4_23SM90_TMA_LOAD_MULTICASTES1B_vS1C_EENS_8epilogue10collective6detail29Sm90TmaWarpSpecializedAdapterINS1G_15DefaultEpilogueISK_SL_SL_NS1F_6thread17LinearCombinationISK_Li1EffLNS1K_9ScaleType4KindE0ELNS_15FloatRoundStyleE2ESK_EENS1_15EpilogueDefaultEEEEEvvEEEEvNT_6ParamsE:
[----:B------:R-:W-:Y:S01]  /*0000*/  LDC R1, c[0x0][0x28] ;  /* 0x00000a00ff017b82 */ /* 0x000fe20000000800 */
[----:B------:R-:W0:Y:S01]  /*0010*/  S2R R0, SR_TID.X ;  /* 0x0000000000007919 */ /* 0x000e220000002100 */
[----:B------:R-:W-:Y:S01]  /*0020*/  ELECT P0, URZ, PT ;  /* 0x00000000003f782f */ /* 0x000fe20003800000 */
[----:B------:R-:W-:Y:S01]  /*0030*/  BSSY B0, `(.L_x_0) ;  /* 0x000000f000007945 */ /* 0x000fe20003800000 */
[--C-:B0-----:R-:W-:Y:S02]  /*0040*/  SHF.R.U32.HI R2, RZ, 0x5, R0.reuse ;  /* 0x00000005ff027819 */ /* 0x101fe40000011600 */
[----:B------:R-:W-:-:S03]  /*0050*/  SHF.R.U32.HI R3, RZ, 0x7, R0 ;  /* 0x00000007ff037819 */ /* 0x000fc60000011600 */
[----:B------:R-:W0:Y:S04]  /*0060*/  SHFL.IDX PT, R5, R2, RZ, 0x1f ;  /* 0x00001fff02057589 */ /* 0x000e2800000e0000 */
[----:B------:R-:W1:Y:S01]  /*0070*/  SHFL.IDX PT, R3, R3, RZ, 0x1f ;  /* 0x00001fff03037589 */ /* 0x000e6200000e0000 */
[----:B0-----:R-:W-:-:S13]  /*0080*/  ISETP.NE.OR P0, PT, R5, RZ, !P0 ;  /* 0x000000ff0500720c */ /* 0x001fda0004705670 */
[----:B-1----:R-:W-:Y:S05]  /*0090*/  @P0 BRA `(.L_x_1) ;  /* 0x0000000000200947 */ /* 0x002fea0003800000 */
[----:B------:R-:W-:Y:S02]  /*00a0*/  ULDC.64 UR4, c[0x0][0x198] ;  /* 0x0000660000047ab9 */ /* 0x000fe40000000a00 */
[----:B------:R-:W-:Y:S02]  /*00b0*/  UIADD3 UR6, UP0, UR4, 0xf0, URZ ;  /* 0x000000f004067890 */ /* 0x000fe4000ff1e03f */
[----:B------:R-:W-:Y:S02]  /*00c0*/  UIADD3 UR4, UP1, UR4, 0x1f0, URZ ;  /* 0x000001f004047890 */ /* 0x000fe4000ff3e03f */
[----:B------:R-:W-:Y:S02]  /*00d0*/  UIADD3.X UR7, URZ, UR5, URZ, UP0, !UPT ;  /* 0x000000053f077290 */ /* 0x000fe400087fe43f */
[----:B------:R-:W-:-:S07]  /*00e0*/  UIADD3.X UR5, URZ, UR5, URZ, UP1, !UPT ;  /* 0x000000053f057290 */ /* 0x000fce0008ffe43f */
[----:B------:R0:W-:Y:S02]  /*00f0*/  UTMACCTL.PF [UR6] ;  /* 0x00000000060079b9 */ /* 0x0001e40008040000 */
[----:B------:R0:W-:Y:S02]  /*0100*/  UTMACCTL.PF [UR4] ;  /* 0x00000000040079b9 */ /* 0x0001e40008040000 */
[----:B0-----:R-:W-:Y:S01]  /*0110*/  NOP ;  /* 0x0000000000007918 */ /* 0x001fe20000000000 */
.L_x_1:
[----:B------:R-:W-:Y:S05]  /*0120*/  BSYNC B0 ;  /* 0x0000000000007941 */ /* 0x000fea0003800000 */
.L_x_0:
[----:B------:R-:W0:Y:S02]  /*0130*/  SHFL.IDX PT, R4, R2, RZ, 0x1f ;  /* 0x00001fff02047589 */ /* 0x000e2400000e0000 */
[----:B0-----:R-:W-:-:S13]  /*0140*/  ISETP.NE.AND P0, PT, R4, RZ, PT ;  /* 0x000000ff0400720c */ /* 0x001fda0003f05270 */
[----:B------:R-:W-:Y:S05]  /*0150*/  @P0 BRA `(.L_x_2) ;  /* 0x0000000000480947 */ /* 0x000fea0003800000 */
[----:B------:R-:W0:Y:S01]  /*0160*/  S2UR UR8, SR_CgaCtaId ;  /* 0x00000000000879c3 */ /* 0x000e220000008800 */
[----:B------:R-:W-:Y:S01]  /*0170*/  UMOV UR4, 0x400 ;  /* 0x0000040000047882 */ /* 0x000fe20000000000 */
[----:B------:R-:W-:Y:S01]  /*0180*/  UMOV UR5, 0x1 ;  /* 0x0000000100057882 */ /* 0x000fe20000000000 */
[----:B------:R-:W-:Y:S01]  /*0190*/  UMOV UR6, 0x4 ;  /* 0x0000000400067882 */ /* 0x000fe20000000000 */
[----:B------:R-:W-:Y:S01]  /*01a0*/  ELECT P0, URZ, PT ;  /* 0x00000000003f782f */ /* 0x000fe20003800000 */
[----:B------:R-:W-:-:S04]  /*01b0*/  UIADD3 UR6, -UR6, 0x100000, URZ ;  /* 0x0010000006067890 */ /* 0x000fc8000fffe13f */
[----:B------:R-:W-:Y:S02]  /*01c0*/  USHF.L.U32 UR7, UR6, 0xb, URZ ;  /* 0x0000000b06077899 */ /* 0x000fe4000800063f */
[----:B------:R-:W-:Y:S02]  /*01d0*/  USHF.L.U32 UR6, UR6, 0x1, URZ ;  /* 0x0000000106067899 */ /* 0x000fe4000800063f */
[----:B0-----:R-:W-:Y:S02]  /*01e0*/  ULEA UR8, UR8, UR4, 0x18 ;  /* 0x0000000408087291 */ /* 0x001fe4000f8ec03f */
[----:B------:R-:W-:-:S04]  /*01f0*/  UIADD3 UR4, -UR5, 0x100000, URZ ;  /* 0x0010000005047890 */ /* 0x000fc8000fffe13f */
[----:B------:R-:W-:Y:S02]  /*0200*/  USHF.L.U32 UR5, UR4, 0xb, URZ ;  /* 0x0000000b04057899 */ /* 0x000fe4000800063f */
[----:B------:R-:W-:Y:S01]  /*0210*/  USHF.L.U32 UR4, UR4, 0x1, URZ ;  /* 0x0000000104047899 */ /* 0x000fe2000800063f */
[----:B------:R-:W0:Y:S11]  /*0220*/  FENCE.VIEW.ASYNC.S ;  /* 0x00000000000073c6 */ /* 0x000e360000000000 */
[----:B0-----:R0:W1:Y:S01]  /*0230*/  SYNCS.EXCH.64 URZ, [UR8], UR4 ;  /* 0x00000004083f75b2 */ /* 0x0010620008000100 */
[----:B------:R0:W2:Y:S01]  /*0240*/  SYNCS.EXCH.64 URZ, [UR8+0x10], UR6 ;  /* 0x00001006083f75b2 */ /* 0x0000a20008000100 */
[----:B------:R0:W3:Y:S01]  /*0250*/  SYNCS.EXCH.64 URZ, [UR8+0x8], UR4 ;  /* 0x00000804083f75b2 */ /* 0x0000e20008000100 */
[----:B------:R0:W4:Y:S01]  /*0260*/  SYNCS.EXCH.64 URZ, [UR8+0x18], UR6 ;  /* 0x00001806083f75b2 */ /* 0x0001220008000100 */
[----:B------:R-:W-:Y:S01]  /*0270*/  NOP ;  /* 0x0000000000007918 */ /* 0x000fe20000000000 */
.L_x_2:
[----:B------:R-:W-:Y:S01]  /*0280*/  SHF.R.S32.HI R7, RZ, 0x1f, R0 ;  /* 0x0000001fff077819 */ /* 0x000fe20000011400 */
[----:B------:R-:W5:Y:S01]  /*0290*/  SHFL.IDX PT, R2, R2, RZ, 0x1f ;  /* 0x00001fff02027589 */ /* 0x000f6200000e0000 */
[----:B0-----:R-:W0:Y:S01]  /*02a0*/  S2UR UR8, SR_CTAID.X ;  /* 0x00000000000879c3 */ /* 0x001e220000002500 */
[----:B------:R-:W-:Y:S02]  /*02b0*/  ELECT P0, URZ, PT ;  /* 0x00000000003f782f */ /* 0x000fe40003800000 */
[----:B------:R-:W-:Y:S01]  /*02c0*/  LEA.HI R7, R7, R0, RZ, 0x7 ;  /* 0x0000000007077211 */ /* 0x000fe200078f38ff */
[----:B------:R-:W1:Y:S01]  /*02d0*/  S2R R10, SR_CTAID.Y ;  /* 0x00000000000a7919 */ /* 0x000e620000002600 */
[----:B------:R-:W-:Y:S01]  /*02e0*/  SHF.R.S32.HI R9, RZ, 0x1f, R4 ;  /* 0x0000001fff097819 */ /* 0x000fe20000011404 */
[----:B------:R-:W-:Y:S01]  /*02f0*/  ULDC UR4, c[0x0][0x150] ;  /* 0x0000540000047ab9 */ /* 0x000fe20000000800 */
[----:B------:R-:W-:Y:S01]  /*0300*/  LOP3.LUT R7, R7, 0xffffff80, RZ, 0xc0, !PT ;  /* 0xffffff8007077812 */ /* 0x000fe200078ec0ff */
[----:B------:R-:W-:Y:S01]  /*0310*/  VIADD R16, R3, 0xffffffff ;  /* 0xffffffff03107836 */ /* 0x000fe20000000000 */
[----:B------:R-:W-:Y:S01]  /*0320*/  LEA.HI R9, R9, R4, RZ, 0x2 ;  /* 0x0000000409097211 */ /* 0x000fe200078f10ff */
[----:B------:R-:W2:Y:S01]  /*0330*/  LDC R12, c[0x0][0x144] ;  /* 0x00005100ff0c7b82 */ /* 0x000ea20000000800 */
[----:B------:R-:W-:Y:S01]  /*0340*/  NOP ;  /* 0x0000000000007918 */ /* 0x000fe20000000000 */
[----:B------:R-:W-:Y:S01]  /*0350*/  IMAD.IADD R6, R0, 0x1, -R7 ;  /* 0x0000000100067824 */ /* 0x000fe200078e0a07 */
[----:B------:R-:W-:Y:S01]  /*0360*/  LOP3.LUT R9, R9, 0x3ffffffc, RZ, 0xc0, !PT ;  /* 0x3ffffffc09097812 */ /* 0x000fe200078ec0ff */
[----:B------:R-:W-:Y:S01]  /*0370*/  NOP ;  /* 0x0000000000007918 */ /* 0x000fe20000000000 */
[----:B------:R-:W-:-:S02]  /*0380*/  ISETP.NE.AND P4, PT, R3, RZ, PT ;  /* 0x000000ff0300720c */ /* 0x000fc40003f85270 */
[----:B------:R-:W-:Y:S01]  /*0390*/  SHF.R.S32.HI R7, RZ, 0x1f, R6 ;  /* 0x0000001fff077819 */ /* 0x000fe20000011406 */
[----:B------:R-:W-:Y:S01]  /*03a0*/  IMAD.IADD R4, R4, 0x1, -R9 ;  /* 0x0000000104047824 */ /* 0x000fe200078e0a09 */
[----:B------:R-:W3:Y:S01]  /*03b0*/  LDC R14, c[0x0][0x140] ;  /* 0x00005000ff0e7b82 */ /* 0x000ee20000000800 */
[----:B------:R-:W-:Y:S02]  /*03c0*/  ISETP.GE.U32.AND P6, PT, R16, 0x2, PT ;  /* 0x000000021000780c */ /* 0x000fe40003fc6070 */
[----:B------:R-:W-:Y:S02]  /*03d0*/  LEA.HI R7, R7, R6, RZ, 0x3 ;  /* 0x0000000607077211 */ /* 0x000fe400078f18ff */
[----:B-----5:R-:W-:Y:S02]  /*03e0*/  ISETP.NE.OR P0, PT, R2, RZ, !P0 ;  /* 0x000000ff0200720c */ /* 0x020fe40004705670 */
[--C-:B------:R-:W-:Y:S01]  /*03f0*/  SHF.R.S32.HI R2, RZ, 0x3, R7.reuse ;  /* 0x00000003ff027819 */ /* 0x100fe20000011407 */
[----:B------:R-:W5:Y:S01]  /*0400*/  LDC R13, c[0x0][0x148] ;  /* 0x00005200ff0d7b82 */ /* 0x000f620000000800 */
[----:B------:R-:W-:-:S02]  /*0410*/  SHF.R.S32.HI R7, RZ, 0x1f, R7 ;  /* 0x0000001fff077819 */ /* 0x000fc40000011407 */
[----:B0-----:R-:W-:Y:S02]  /*0420*/  I2FP.F32.U32 R8, UR8 ;  /* 0x0000000800087c45 */ /* 0x001fe40008201000 */
[----:B------:R-:W-:-:S03]  /*0430*/  LEA.HI R7, R7, R2, RZ, 0x2 ;  /* 0x0000000207077211 */ /* 0x000fc600078f10ff */
[----:B------:R-:W-:Y:S01]  /*0440*/  FMUL R8, R8, UR4 ;  /* 0x0000000408087c20 */ /* 0x000fe20008400000 */
[----:B------:R-:W-:Y:S01]  /*0450*/  LOP3.LUT R7, R7, 0xfffffffc, RZ, 0xc0, !PT ;  /* 0xfffffffc07077812 */ /* 0x000fe200078ec0ff */
[----:B------:R-:W-:Y:S01]  /*0460*/  VOTEU.ALL UP0, P0 ;  /* 0x00000000003f7886 */ /* 0x000fe20000000000 */
[----:B-1----:R-:W-:Y:S01]  /*0470*/  I2FP.F32.U32 R9, R10 ;  /* 0x0000000a00097245 */ /* 0x002fe20000201000 */
[----:B------:R-:W-:Y:S01]  /*0480*/  ULDC UR4, c[0x0][0x154] ;  /* 0x0000550000047ab9 */ /* 0x000fe20000000800 */
[----:B------:R-:W-:Y:S01]  /*0490*/  VOTEU.ALL UP1, P0 ;  /* 0x00000000003f7886 */ /* 0x000fe20000020000 */
[----:B------:R-:W0:Y:S01]  /*04a0*/  F2I.U32.TRUNC.NTZ R8, R8 ;  /* 0x0000000800087305 */ /* 0x000e22000020f000 */
[----:B------:R-:W-:Y:S01]  /*04b0*/  IMAD.IADD R7, R2, 0x1, -R7 ;  /* 0x0000000102077824 */ /* 0x000fe200078e0a07 */
[----:B------:R-:W1:Y:S01]  /*04c0*/  @!UP0 S2UR UR7, SR_CgaCtaId ;  /* 0x00000000000789c3 */ /* 0x000e620000008800 */
[----:B------:R-:W-:Y:S01]  /*04d0*/  @!UP0 UMOV UR6, 0x400 ;  /* 0x0000040000068882 */ /* 0x000fe20000000000 */
[----:B---3--:R-:W-:Y:S01]  /*04e0*/  ISETP.EQ.U32.AND P3, PT, R14, 0x1, PT ;  /* 0x000000010e00780c */ /* 0x008fe20003f62070 */
[----:B------:R-:W-:-:S05]  /*04f0*/  IMAD R7, R4, 0x4, R7 ;  /* 0x0000000404077824 */ /* 0x000fca00078e0207 */
[----:B------:R-:W-:-:S04]  /*0500*/  LEA.HI R2, R7, R7, RZ, 0x1 ;  /* 0x0000000707027211 */ /* 0x000fc800078f08ff */
[----:B------:R-:W-:Y:S01]  /*0510*/  LOP3.LUT R4, R2, 0xfffffffe, RZ, 0xc0, !PT ;  /* 0xfffffffe02047812 */ /* 0x000fe200078ec0ff */
[----:B0-----:R-:W-:Y:S02]  /*0520*/  IMAD.MOV R15, RZ, RZ, -R8 ;  /* 0x000000ffff0f7224 */ /* 0x001fe400078e0a08 */
[----:B------:R-:W-:Y:S01]  /*0530*/  FMUL R8, R9, UR4 ;  /* 0x0000000409087c20 */ /* 0x000fe20008400000 */
[----:B------:R-:W-:Y:S01]  /*0540*/  SHF.R.S32.HI R2, RZ, 0x1f, R5 ;  /* 0x0000001fff027819 */ /* 0x000fe20000011405 */
[----:B------:R-:W-:Y:S01]  /*0550*/  UMOV UR4, 0x20 ;  /* 0x0000002000047882 */ /* 0x000fe20000000000 */
[----:B--2---:R-:W-:Y:S01]  /*0560*/  IMAD R12, R12, R15, UR8 ;  /* 0x000000080c0c7e24 */ /* 0x004fe2000f8e020f */
[----:B------:R-:W-:-:S04]  /*0570*/  @!UP0 UIADD3 UR4, -UR4, 0x100000, URZ ;  /* 0x0010000004048890 */ /* 0x000fc8000fffe13f */
[----:B------:R-:W-:Y:S02]  /*0580*/  @!UP0 USHF.L.U32 UR5, UR4, 0xb, URZ ;  /* 0x0000000b04058899 */ /* 0x000fe4000800063f */
[----:B------:R-:W-:Y:S01]  /*0590*/  @!UP0 USHF.L.U32 UR4, UR4, 0x1, URZ ;  /* 0x0000000104048899 */ /* 0x000fe2000800063f */
[C---:B------:R-:W-:Y:S01]  /*05a0*/  IMAD.IADD R9, R7.reuse, 0x1, -R4 ;  /* 0x0000000107097824 */ /* 0x040fe200078e0a04 */
[----:B------:R-:W0:Y:S01]  /*05b0*/  F2I.U32.TRUNC.NTZ R8, R8 ;  /* 0x0000000800087305 */ /* 0x000e22000020f000 */
[----:B------:R-:W-:Y:S01]  /*05c0*/  LEA.HI R2, R2, R5, RZ, 0x2 ;  /* 0x0000000502027211 */ /* 0x000fe200078f10ff */
[----:B------:R-:W-:Y:S02]  /*05d0*/  IMAD.SHL.U32 R4, R7, 0x4, RZ ;  /* 0x0000000407047824 */ /* 0x000fe400078e00ff */
[----:B------:R-:W-:Y:S01]  /*05e0*/  ISETP.NE.AND P2, PT, R9, R12, PT ;  /* 0x0000000c0900720c */ /* 0x000fe20003f45270 */
[----:B-1----:R-:W-:Y:S01]  /*05f0*/  @!UP0 ULEA UR6, UR7, UR6, 0x18 ;  /* 0x0000000607068291 */ /* 0x002fe2000f8ec03f */
[----:B------:R-:W-:Y:S01]  /*0600*/  LOP3.LUT R2, R2, 0xfffffffc, RZ, 0xc0, !PT ;  /* 0xfffffffc02027812 */ /* 0x000fe200078ec0ff */
[----:B------:R-:W-:Y:S01]  /*0610*/  VOTEU.ALL UP0, P0 ;  /* 0x00000000003f7886 */ /* 0x000fe20000000000 */
[----:B------:R-:W-:-:S02]  /*0620*/  LOP3.LUT R7, R7, 0xc, R4, 0x78, !PT ;  /* 0x0000000c07077812 */ /* 0x000fc400078e7804 */
[----:B------:R-:W-:Y:S01]  /*0630*/  LOP3.LUT P0, RZ, R6, 0x7, RZ, 0xc0, !PT ;  /* 0x0000000706ff7812 */ /* 0x000fe2000780c0ff */
[----:B------:R-:W-:Y:S02]  /*0640*/  IMAD.IADD R5, R5, 0x1, -R2 ;  /* 0x0000000105057824 */ /* 0x000fe400078e0a02 */
[----:B------:R-:W-:Y:S01]  /*0650*/  IMAD.MOV.U32 R6, RZ, RZ, 0x1 ;  /* 0x00000001ff067424 */ /* 0x000fe200078e00ff */
[----:B------:R-:W-:Y:S01]  /*0660*/  ISETP.LT.U32.AND P0, PT, R7, 0x2, !P0 ;  /* 0x000000020700780c */ /* 0x000fe20004701070 */
[----:B0-----:R-:W-:Y:S01]  /*0670*/  IMAD.MOV R18, RZ, RZ, -R8 ;  /* 0x000000ffff127224 */ /* 0x001fe200078e0a08 */
[----:B------:R-:W-:Y:S01]  /*0680*/  ISETP.NE.AND P1, PT, R5, 0x3, PT ;  /* 0x000000030500780c */ /* 0x000fe20003f25270 */
[----:B------:R-:W0:Y:S02]  /*0690*/  FENCE.VIEW.ASYNC.S ;  /* 0x00000000000073c6 */ /* 0x000e240000000000 */
[----:B0-----:R0:W1:Y:S01]  /*06a0*/  @!UP0 SYNCS.EXCH.64 URZ, [UR6+0x30], UR4 ;  /* 0x00003004063f85b2 */ /* 0x0010620008000100 */
[----:B------:R-:W-:Y:S01]  /*06b0*/  @P2 LEA.HI R2, R7, R7, RZ, 0x1 ;  /* 0x0000000707022211 */ /* 0x000fe200078f08ff */
[----:B-----5:R-:W-:Y:S01]  /*06c0*/  IMAD R9, R13, R18, R10 ;  /* 0x000000120d097224 */ /* 0x020fe200078e020a */
[----:B------:R-:W-:-:S02]  /*06d0*/  ISETP.EQ.OR P1, PT, R5, RZ, !P1 ;  /* 0x000000ff0500720c */ /* 0x000fc40004f22670 */
[----:B------:R-:W-:Y:S02]  /*06e0*/  @P2 SHF.R.S32.HI R2, RZ, 0x1, R2 ;  /* 0x00000001ff022819 */ /* 0x000fe40000011402 */
[----:B------:R-:W-:Y:S02]  /*06f0*/  ISETP.EQ.AND P1, PT, R3, RZ, P1 ;  /* 0x000000ff0300720c */ /* 0x000fe40000f22270 */
[----:B------:R-:W-:Y:S02]  /*0700*/  @P2 ISETP.NE.AND P5, PT, R2, R9, PT ;  /* 0x000000090200220c */ /* 0x000fe40003fa5270 */
[----:B------:R-:W-:Y:S02]  /*0710*/  SEL R3, RZ, 0x1, !P0 ;  /* 0x00000001ff037807 */ /* 0x000fe40004000000 */
[----:B------:R-:W-:Y:S02]  /*0720*/  @P2 SEL R6, RZ, 0x1, P5 ;  /* 0x00000001ff062807 */ /* 0x000fe40002800000 */
[----:B------:R-:W-:Y:S01]  /*0730*/  SEL R4, RZ, 0x1, !P1 ;  /* 0x00000001ff047807 */ /* 0x000fe20004800000 */
[----:B------:R0:W2:Y:S01]  /*0740*/  @!UP1 SYNCS.EXCH.64 URZ, [UR6+0x38], UR4 ;  /* 0x00003804063f95b2 */ /* 0x0000a20008000100 */
[----:B------:R-:W-:Y:S01]  /*0750*/  LOP3.LUT R6, R6, R3, RZ, 0xc0, !PT ;  /* 0x0000000306067212 */ /* 0x000fe200078ec0ff */
[----:B------:R-:W-:Y:S01]  /*0760*/  NOP ;  /* 0x0000000000007918 */ /* 0x000fe20000000000 */
[----:B------:R-:W-:Y:S01]  /*0770*/  SEL R4, R4, 0x2, P6 ;  /* 0x0000000204047807 */ /* 0x000fe20003000000 */
[----:B------:R-:W-:Y:S06]  /*0780*/  @!P3 BRA `(.L_x_3) ;  /* 0x000000000008b947 */ /* 0x000fec0003800000 */
[----:B-12-4-:R-:W-:Y:S01]  /*0790*/  UCGABAR_ARV ;  /* 0x00000000000079c7 */ /* 0x016fe20008000000 */
[----:B------:R-:W-:Y:S05]  /*07a0*/  BRA `(.L_x_4) ;  /* 0x0000000000047947 */ /* 0x000fea0003800000 */
.L_x_3:
[----:B-12-4-:R-:W-:Y:S01]  /*07b0*/  NOP ;  /* 0x0000000000007918 */ /* 0x016fe20000000000 */
.L_x_4:
[----:B------:R-:W1:Y:S01]  /*07c0*/  LDC R2, c[0x0][0x65c] ;  /* 0x00019700ff027b82 */ /* 0x000e620000000800 */
[----:B------:R-:W-:Y:S01]  /*07d0*/  IMAD.MOV.U32 R3, RZ, RZ, RZ ;  /* 0x000000ffff037224 */ /* 0x000fe200078e00ff */
[----:B-1----:R-:W-:Y:S01]  /*07e0*/  ISETP.NE.AND P2, PT, R2, 0x1, PT ;  /* 0x000000010200780c */ /* 0x002fe20003f45270 */
[----:B------:R-:W-:-:S12]  /*07f0*/  IMAD.U32 R2, RZ, RZ, UR8 ;  /* 0x00000008ff027e24 */ /* 0x000fd8000f8e00ff */
[----:B------:R-:W1:Y:S01]  /*0800*/  @P2 LDC R15, c[0x0][0x10] ;  /* 0x00000400ff0f2b82 */ /* 0x000e620000000800 */
[----:B------:R-:W-:Y:S02]  /*0810*/  @P2 IMAD.MOV.U32 R11, RZ, RZ, RZ ;  /* 0x000000ffff0b2224 */ /* 0x000fe400078e00ff */
[----:B------:R-:W-:-:S05]  /*0820*/  @P2 IMAD.MOV.U32 R17, RZ, RZ, RZ ;  /* 0x000000ffff112224 */ /* 0x000fca00078e00ff */
[----:B------:R-:W2:Y:S01]  /*0830*/  @!P2 LDC R9, c[0x0][0xc] ;  /* 0x00000300ff09ab82 */ /* 0x000ea20000000800 */
[----:B-1----:R-:W-:-:S04]  /*0840*/  @P2 IMAD.WIDE.U32 R14, R15, UR8, R10 ;  /* 0x000000080f0e2c25 */ /* 0x002fc8000f8e000a */
[----:B--2---:R-:W-:-:S04]  /*0850*/  @!P2 IMAD.WIDE.U32 R8, R10, R9, R2 ;  /* 0x000000090a08a225 */ /* 0x004fc800078e0002 */
[----:B------:R-:W-:Y:S02]  /*0860*/  @P2 IMAD.MOV.U32 R2, RZ, RZ, R14 ;  /* 0x000000ffff022224 */ /* 0x000fe400078e000e */
[----:B------:R-:W-:Y:S02]  /*0870*/  @P2 IMAD.IADD R3, R15, 0x1, R17 ;  /* 0x000000010f032824 */ /* 0x000fe400078e0211 */
[----:B------:R-:W-:Y:S02]  /*0880*/  @!P2 IMAD.MOV.U32 R2, RZ, RZ, R8 ;  /* 0x000000ffff02a224 */ /* 0x000fe400078e0008 */
[----:B------:R-:W-:Y:S01]  /*0890*/  @!P2 IMAD.MOV.U32 R3, RZ, RZ, R9 ;  /* 0x000000ffff03a224 */ /* 0x000fe200078e0009 */
[----:B------:R-:W-:Y:S06]  /*08a0*/  @!P3 BRA `(.L_x_5) ;  /* 0x00000000000cb947 */ /* 0x000fec0003800000 */
[----:B------:R-:W-:Y:S01]  /*08b0*/  UCGABAR_WAIT ;  /* 0x0000000000007dc7 */ /* 0x000fe20008000000 */
[----:B------:R-:W-:Y:S01]  /*08c0*/  CCTL.IVALL ;  /* 0x00000000ff00798f */ /* 0x000fe20002000000 */
[----:B------:R-:W-:Y:S05]  /*08d0*/  BRA `(.L_x_6) ;  /* 0x0000000000047947 */ /* 0x000fea0003800000 */
.L_x_5:
[----:B------:R-:W-:Y:S06]  /*08e0*/  BAR.SYNC.DEFER_BLOCKING 0x0 ;  /* 0x0000000000007b1d */ /* 0x000fec0000010000 */
.L_x_6:
[----:B------:R-:W-:Y:S05]  /*08f0*/  @!P4 BRA `(.L_x_7) ;  /* 0x000000a000f0c947 */ /* 0x000fea0003800000 */
[----:B------:R-:W-:-:S13]  /*0900*/  ISETP.GT.U32.AND P0, PT, R16, 0x1, PT ;  /* 0x000000011000780c */ /* 0x000fda0003f04070 */
[----:B0-----:R-:W-:Y:S05]  /*0910*/  @P0 EXIT ;  /* 0x000000000000094d */ /* 0x001fea0003800000 */
[----:B------:R-:W-:Y:S01]  /*0920*/  ULDC.64 UR4, c[0x0][0x650] ;  /* 0x0001940000047ab9 */ /* 0x000fe20000000a00 */
[----:B------:R-:W-:Y:S01]  /*0930*/  PRMT R14, RZ, 0x7610, R14 ;  /* 0x00007610ff0e7816 */ /* 0x000fe2000000000e */
[----:B------:R-:W-:Y:S01]  /*0940*/  IMAD.MOV.U32 R9, RZ, RZ, -0x1 ;  /* 0xffffffffff097424 */ /* 0x000fe200078e00ff */
[----:B------:R-:W-:Y:S01]  /*0950*/  ISETP.GE.U32.AND P0, PT, R2, UR4, PT ;  /* 0x0000000402007c0c */ /* 0x000fe2000bf06070 */
[----:B------:R-:W-:Y:S02]  /*0960*/  IMAD.MOV.U32 R8, RZ, RZ, -0x1 ;  /* 0xffffffffff087424 */ /* 0x000fe400078e00ff */
[----:B------:R-:W-:Y:S01]  /*0970*/  IMAD.MOV.U32 R5, RZ, RZ, -0x1 ;  /* 0xffffffffff057424 */ /* 0x000fe200078e00ff */
[----:B------:R-:W-:-:S13]  /*0980*/  ISETP.GE.U32.AND.EX P0, PT, R3, UR5, PT, P0 ;  /* 0x0000000503007c0c */ /* 0x000fda000bf06100 */
[----:B------:R-:W-:Y:S05]  /*0990*/  @P0 BRA `(.L_x_8) ;  /* 0x0000000400280947 */ /* 0x000fea0003800000 */
[----:B------:R-:W0:Y:S01]  /*09a0*/  LDC.64 R20, c[0x0][0x628] ;  /* 0x00018a00ff147b82 */ /* 0x000e220000000a00 */
[----:B------:R-:W-:Y:S02]  /*09b0*/  IMAD.MOV.U32 R8, RZ, RZ, R2 ;  /* 0x000000ffff087224 */ /* 0x000fe400078e0002 */
[----:B------:R-:W-:-:S05]  /*09c0*/  IMAD.MOV.U32 R9, RZ, RZ, R3 ;  /* 0x000000ffff097224 */ /* 0x000fca00078e0003 */
[----:B------:R-:W1:Y:S08]  /*09d0*/  LDC R22, c[0x0][0x630] ;  /* 0x00018c00ff167b82 */ /* 0x000e700000000800 */
[----:B------:R-:W2:Y:S01]  /*09e0*/  LDC.64 R24, c[0x0][0x620] ;  /* 0x00018800ff187b82 */ /* 0x000ea20000000a00 */
[----:B0-----:R-:W-:-:S04]  /*09f0*/  ISETP.NE.U32.AND P0, PT, R20, RZ, PT ;  /* 0x000000ff1400720c */ /* 0x001fc80003f05070 */
[----:B------:R-:W-:-:S13]  /*0a00*/  ISETP.NE.AND.EX P0, PT, R21, RZ, PT, P0 ;  /* 0x000000ff1500720c */ /* 0x000fda0003f05300 */
[----:B-12---:R-:W-:Y:S05]  /*0a10*/  @!P0 BRA `(.L_x_9) ;  /* 0x0000000000288947 */ /* 0x006fea0003800000 */
[----:B------:R-:W0:Y:S02]  /*0a20*/  LDC R5, c[0x0][0x634] ;  /* 0x00018d00ff057b82 */ /* 0x000e240000000800 */
[----:B0-----:R-:W-:-:S05]  /*0a30*/  IADD3 R5, P0, R2, R5, RZ ;  /* 0x0000000502057210 */ /* 0x001fca0007f1e0ff */
[----:B------:R-:W-:-:S04]  /*0a40*/  IMAD.X R19, RZ, RZ, R3, P0 ;  /* 0x000000ffff137224 */ /* 0x000fc800000e0603 */
[----:B------:R-:W-:-:S04]  /*0a50*/  IMAD.WIDE.U32 R8, R19, R20, RZ ;  /* 0x0000001413087225 */ /* 0x000fc800078e00ff */
[----:B------:R-:W-:-:S04]  /*0a60*/  IMAD.WIDE.U32 R14, P0, R5, R21, R8 ;  /* 0x00000015050e7225 */ /* 0x000fc80007800008 */
[----:B------:R-:W-:-:S04]  /*0a70*/  IMAD.WIDE.U32 R8, R5, R20, RZ ;  /* 0x0000001405087225 */ /* 0x000fc800078e00ff */
[----:B------:R-:W-:Y:S01]  /*0a80*/  IMAD.X R17, RZ, RZ, RZ, P0 ;  /* 0x000000ffff117224 */ /* 0x000fe200000e06ff */
[----:B------:R-:W-:Y:S01]  /*0a90*/  IADD3 RZ, P0, R9, R14, RZ ;  /* 0x0000000e09ff7210 */ /* 0x000fe20007f1e0ff */
[----:B------:R-:W-:-:S04]  /*0aa0*/  IMAD.MOV.U32 R16, RZ, RZ, R15 ;  /* 0x000000ffff107224 */ /* 0x000fc800078e000f */
[----:B------:R-:W-:-:S08]  /*0ab0*/  IMAD.WIDE.U32.X R8, R19, R21, R16, P0 ;  /* 0x0000001513087225 */ /* 0x000fd000000e0410 */
.L_x_9:
[-CC-:B------:R-:W-:Y:S01]  /*0ac0*/  SHF.R.U64 R27, R8, R22.reuse, R9.reuse ;  /* 0x00000016081b7219 */ /* 0x180fe20000001209 */
[----:B------:R-:W0:Y:S01]  /*0ad0*/  LDC R16, c[0x0][0x618] ;  /* 0x00018600ff107b82 */ /* 0x000e220000000800 */
[----:B------:R-:W-:Y:S01]  /*0ae0*/  SHF.R.U32.HI R5, RZ, R22, R9 ;  /* 0x00000016ff057219 */ /* 0x000fe20000011609 */
[----:B------:R-:W-:Y:S01]  /*0af0*/  IMAD R29, R13, R18, R10 ;  /* 0x000000120d1d7224 */ /* 0x000fe200078e020a */
[----:B------:R-:W-:-:S05]  /*0b00*/  IADD3 R11, P0, RZ, -R27, RZ ;  /* 0x8000001bff0b7210 */ /* 0x000fca0007f1e0ff */
[----:B------:R-:W1:Y:S01]  /*0b10*/  LDC.64 R22, c[0x0][0x640] ;  /* 0x00019000ff167b82 */ /* 0x000e620000000a00 */
[----:B------:R-:W-:Y:S02]  /*0b20*/  IMAD.X R5, RZ, RZ, ~R5, P0 ;  /* 0x000000ffff057224 */ /* 0x000fe400000e0e05 */
[----:B------:R-:W-:-:S04]  /*0b30*/  IMAD.WIDE.U32 R8, R11, R24, R2 ;  /* 0x000000180b087225 */ /* 0x000fc800078e0002 */
[----:B------:R-:W-:Y:S01]  /*0b40*/  IMAD R14, R5, R24, RZ ;  /* 0x00000018050e7224 */ /* 0x000fe200078e02ff */
[----:B------:R-:W2:Y:S03]  /*0b50*/  LDC R15, c[0x0][0x608] ;  /* 0x00018200ff0f7b82 */ /* 0x000ea60000000800 */
[----:B------:R-:W-:Y:S02]  /*0b60*/  IMAD R5, R11, R25, R14 ;  /* 0x000000190b057224 */ /* 0x000fe400078e020e */
[----:B------:R-:W-:Y:S02]  /*0b70*/  IMAD.MOV.U32 R14, RZ, RZ, -0x1 ;  /* 0xffffffffff0e7424 */ /* 0x000fe400078e00ff */
[----:B------:R-:W-:Y:S01]  /*0b80*/  IMAD.IADD R5, R9, 0x1, R5 ;  /* 0x0000000109057824 */ /* 0x000fe200078e0205 */
[----:B------:R-:W3:Y:S04]  /*0b90*/  LDC R21, c[0x0][0x658] ;  /* 0x00019600ff157b82 */ /* 0x000ee80000000800 */
[----:B0-----:R-:W-:-:S02]  /*0ba0*/  SHF.R.U64 R19, R8, R16, R5 ;  /* 0x0000001008137219 */ /* 0x001fc40000001205 */
[----:B------:R-:W-:Y:S01]  /*0bb0*/  SHF.R.U32.HI R8, RZ, R16, R5 ;  /* 0x00000010ff087219 */ /* 0x000fe20000011605 */
[----:B------:R-:W-:Y:S01]  /*0bc0*/  IMAD.MOV.U32 R16, RZ, RZ, 0x1 ;  /* 0x00000001ff107424 */ /* 0x000fe200078e00ff */
[----:B------:R-:W0:Y:S01]  /*0bd0*/  LDC R20, c[0x0][0x600] ;  /* 0x00018000ff147b82 */ /* 0x000e220000000800 */
[----:B-1----:R-:W-:-:S04]  /*0be0*/  ISETP.NE.U32.AND P0, PT, R22, RZ, PT ;  /* 0x000000ff1600720c */ /* 0x002fc80003f05070 */
[----:B------:R-:W-:-:S03]  /*0bf0*/  ISETP.NE.AND.EX P0, PT, R23, RZ, PT, P0 ;  /* 0x000000ff1700720c */ /* 0x000fc60003f05300 */
[----:B------:R-:W1:Y:S01]  /*0c00*/  LDC R24, c[0x0][0x648] ;  /* 0x00019200ff187b82 */ /* 0x000e620000000800 */
[-CC-:B--2---:R-:W-:Y:S02]  /*0c10*/  SHF.R.U64 R28, R19, R15.reuse, R8.reuse ;  /* 0x0000000f131c7219 */ /* 0x184fe40000001208 */
[----:B------:R-:W-:-:S05]  /*0c20*/  SHF.R.U32.HI R8, RZ, R15, R8 ;  /* 0x0000000fff087219 */ /* 0x000fca0000011608 */
[----:B------:R-:W2:Y:S01]  /*0c30*/  LDC R26, c[0x0][0x638] ;  /* 0x00018e00ff1a7b82 */ /* 0x000ea20000000800 */
[-CC-:B---3--:R-:W-:Y:S02]  /*0c40*/  SHF.R.U64 R18, R28, R21.reuse, R8.reuse ;  /* 0x000000151c127219 */ /* 0x188fe40000001208 */
[-C--:B------:R-:W-:Y:S02]  /*0c50*/  SHF.L.U32 R5, R14, R21.reuse, RZ ;  /* 0x000000150e057219 */ /* 0x080fe400000006ff */
[----:B------:R-:W-:Y:S01]  /*0c60*/  SHF.R.U32.HI R9, RZ, R21, R8 ;  /* 0x00000015ff097219 */ /* 0x000fe20000011608 */
[----:B------:R-:W-:Y:S01]  /*0c70*/  IMAD.MOV.U32 R8, RZ, RZ, R18 ;  /* 0x000000ffff087224 */ /* 0x000fe200078e0012 */
[----:B------:R-:W-:Y:S01]  /*0c80*/  LOP3.LUT R13, RZ, R5, RZ, 0x33, !PT ;  /* 0x00000005ff0d7212 */ /* 0x000fe200078e33ff */
[----:B------:R-:W3:Y:S01]  /*0c90*/  LDC R25, c[0x0][0x610] ;  /* 0x00018400ff197b82 */ /* 0x000ee20000000800 */
[----:B------:R-:W-:Y:S05]  /*0ca0*/  @!P0 BRA `(.L_x_10) ;  /* 0x0000000000288947 */ /* 0x000fea0003800000 */
[----:B------:R-:W4:Y:S02]  /*0cb0*/  LDC R5, c[0x0][0x64c] ;  /* 0x00019300ff057b82 */ /* 0x000f240000000800 */
[----:B----4-:R-:W-:-:S05]  /*0cc0*/  IADD3 R5, P0, R18, R5, RZ ;  /* 0x0000000512057210 */ /* 0x010fca0007f1e0ff */
        /* <DEDUP_REMOVED lines=8> */
.L_x_10:
[----:B-1----:R-:W-:Y:S01]  /*0d50*/  SHF.R.U64 R9, R8, R24, R9 ;  /* 0x0000001808097219 */ /* 0x002fe20000001209 */
[----:B0-----:R-:W-:Y:S01]  /*0d60*/  VIADD R10, R20, 0xffffffff ;  /* 0xffffffff140a7836 */ /* 0x001fe20000000000 */
[----:B------:R-:W-:Y:S01]  /*0d70*/  SHF.L.U32 R5, R16, R21, RZ ;  /* 0x0000001510057219 */ /* 0x000fe200000006ff */
[----:B------:R-:W-:Y:S01]  /*0d80*/  IMAD.MOV.U32 R14, RZ, RZ, 0x1 ;  /* 0x00000001ff0e7424 */ /* 0x000fe200078e00ff */
[----:B------:R-:W-:Y:S01]  /*0d90*/  LOP3.LUT R8, R28, R13, RZ, 0xc0, !PT ;  /* 0x0000000d1c087212 */ /* 0x000fe200078ec0ff */
[----:B------:R-:W-:Y:S01]  /*0da0*/  IMAD.MOV R11, RZ, RZ, -R9 ;  /* 0x000000ffff0b7224 */ /* 0x000fe200078e0a09 */
[----:B------:R-:W-:Y:S02]  /*0db0*/  SEL R12, R12, R29, !P2 ;  /* 0x0000001d0c0c7207 */ /* 0x000fe40005000000 */
[----:B------:R-:W-:Y:S01]  /*0dc0*/  LOP3.LUT R10, R19, R10, RZ, 0xc0, !PT ;  /* 0x0000000a130a7212 */ /* 0x000fe200078ec0ff */
[----:B------:R-:W-:Y:S02]  /*0dd0*/  IMAD R9, R5, R9, R8 ;  /* 0x0000000905097224 */ /* 0x000fe400078e0208 */
[----:B--2---:R-:W-:-:S02]  /*0de0*/  IMAD R5, R11, R26, R18 ;  /* 0x0000001a0b057224 */ /* 0x004fc400078e0212 */
[----:B---3--:R-:W-:Y:S02]  /*0df0*/  IMAD R12, R9, R25, R12 ;  /* 0x00000019090c7224 */ /* 0x008fe400078e020c */
[----:B------:R-:W-:-:S05]  /*0e00*/  IMAD R5, R5, R20, R10 ;  /* 0x0000001405057224 */ /* 0x000fca00078e020a */
[----:B------:R-:W-:Y:S02]  /*0e10*/  SEL R8, R5, R12, !P2 ;  /* 0x0000000c05087207 */ /* 0x000fe40005000000 */
[----:B------:R-:W-:Y:S01]  /*0e20*/  SEL R9, R12, R5, !P2 ;  /* 0x000000050c097207 */ /* 0x000fe20005000000 */
[----:B------:R-:W-:-:S07]  /*0e30*/  IMAD.MOV.U32 R5, RZ, RZ, R27 ;  /* 0x000000ffff057224 */ /* 0x000fce00078e001b */
.L_x_8:
[----:B------:R-:W-:-:S08]  /*0e40*/  NOP ;  /* 0x0000000000007918 */ /* 0x000fd00000000000 */
[----:B------:R-:W0:Y:S02]  /*0e50*/  USETMAXREG.TRY_ALLOC.CTAPOOL UP0, 0xe8 ;  /* 0x000000e8000079c8 */ /* 0x000e240008000600 */
[----:B0-----:R-:W-:-:S13]  /*0e60*/  PLOP3.LUT P0, PT, PT, PT, UP0, 0x80, 0x0 ;  /* 0x000000000000781c */ /* 0x001fda0003f0f008 */
[----:B------:R-:W-:Y:S05]  /*0e70*/  @!P0 BRA `(.L_x_8) ;  /* 0xfffffffc00f08947 */ /* 0x000fea000383ffff */
[----:B------:R-:W-:Y:S01]  /*0e80*/  ULDC.64 UR4, c[0x0][0x598] ;  /* 0x0001660000047ab9 */ /* 0x000fe20000000a00 */
[----:B------:R-:W-:Y:S01]  /*0e90*/  ULDC.64 UR20, c[0x0][0x208] ;  /* 0x0000820000147ab9 */ /* 0x000fe20000000a00 */
[----:B------:R-:W-:-:S04]  /*0ea0*/  ISETP.NE.U32.AND P0, PT, RZ, UR4, PT ;  /* 0x00000004ff007c0c */ /* 0x000fc8000bf05070 */
[----:B------:R-:W-:-:S13]  /*0eb0*/  ISETP.NE.AND.EX P0, PT, RZ, UR5, PT, P0 ;  /* 0x00000005ff007c0c */ /* 0x000fda000bf05300 */
[----:B------:R-:W-:Y:S05]  /*0ec0*/  @!P0 BRA `(.L_x_11) ;  /* 0x00000000001c8947 */ /* 0x000fea0003800000 */
[----:B------:R-:W0:Y:S02]  /*0ed0*/  LDC.64 R10, c[0x0][0x598] ;  /* 0x00016600ff0a7b82 */ /* 0x000e240000000a00 */
[----:B0-----:R-:W2:Y:S02]  /*0ee0*/  LDG.E.64 R10, desc[UR20][R10.64] ;  /* 0x000000140a0a7981 */ /* 0x001ea4000c1e1b00 */
[----:B--2---:R-:W-:-:S04]  /*0ef0*/  ISETP.NE.U32.AND P0, PT, R10, RZ, PT ;  /* 0x000000ff0a00720c */ /* 0x004fc80003f05070 */
[----:B------:R-:W-:-:S13]  /*0f00*/  ISETP.NE.AND.EX P0, PT, R11, RZ, PT, P0 ;  /* 0x000000ff0b00720c */ /* 0x000fda0003f05300 */
[----:B------:R-:W-:Y:S05]  /*0f10*/  @!P0 BRA `(.L_x_11) ;  /* 0x0000000000088947 */ /* 0x000fea0003800000 */
[----:B------:R0:W5:Y:S01]  /*0f20*/  LD.E R16, desc[UR20][R10.64] ;  /* 0x000000140a107980 */ /* 0x000162000c101900 */
[----:B------:R-:W-:Y:S05]  /*0f30*/  BRA `(.L_x_12) ;  /* 0x0000000000207947 */ /* 0x000fea0003800000 */
.L_x_11:
[----:B------:R-:W-:Y:S02]  /*0f40*/  ULDC.64 UR4, c[0x0][0x588] ;  /* 0x0001620000047ab9 */ /* 0x000fe40000000a00 */
[----:B------:R-:W-:-:S04]  /*0f50*/  ISETP.NE.U32.AND P0, PT, RZ, UR4, PT ;  /* 0x00000004ff007c0c */ /* 0x000fc8000bf05070 */
[----:B------:R-:W-:-:S13]  /*0f60*/  ISETP.NE.AND.EX P0, PT, RZ, UR5, PT, P0 ;  /* 0x00000005ff007c0c */ /* 0x000fda000bf05300 */
[----:B------:R-:W-:Y:S05]  /*0f70*/  @!P0 BRA `(.L_x_13) ;  /* 0x00000000000c8947 */ /* 0x000fea0003800000 */
[----:B------:R-:W0:Y:S02]  /*0f80*/  LDC.64 R16, c[0x0][0x588] ;  /* 0x00016200ff107b82 */ /* 0x000e240000000a00 */
[----:B0-----:R1:W5:Y:S01]  /*0f90*/  LDG.E R16, desc[UR20][R16.64] ;  /* 0x0000001410107981 */ /* 0x001362000c1e1900 */
[----:B------:R-:W-:Y:S05]  /*0fa0*/  BRA `(.L_x_12) ;  /* 0x0000000000047947 */ /* 0x000fea0003800000 */
.L_x_13:
[----:B------:R-:W2:Y:S02]  /*0fb0*/  LDC R16, c[0x0][0x580] ;  /* 0x00016000ff107b82 */ /* 0x000ea40000000800 */
.L_x_12:
[----:B------:R-:W-:Y:S02]  /*0fc0*/  ULDC.64 UR4, c[0x0][0x5a0] ;  /* 0x0001680000047ab9 */ /* 0x000fe40000000a00 */
[----:B------:R-:W-:-:S04]  /*0fd0*/  ISETP.NE.U32.AND P0, PT, RZ, UR4, PT ;  /* 0x00000004ff007c0c */ /* 0x000fc8000bf05070 */
[----:B------:R-:W-:-:S13]  /*0fe0*/  ISETP.NE.AND.EX P0, PT, RZ, UR5, PT, P0 ;  /* 0x00000005ff007c0c */ /* 0x000fda000bf05300 */
[----:B------:R-:W-:Y:S05]  /*0ff0*/  @!P0 BRA `(.L_x_14) ;  /* 0x00000000001c8947 */ /* 0x000fea0003800000 */
[----:B0-----:R-:W0:Y:S02]  /*1000*/  LDC.64 R10, c[0x0][0x5a0] ;  /* 0x00016800ff0a7b82 */ /* 0x001e240000000a00 */
[----:B0-----:R-:W3:Y:S02]  /*1010*/  LDG.E.64 R10, desc[UR20][R10.64] ;  /* 0x000000140a0a7981 */ /* 0x001ee4000c1e1b00 */
[----:B---3--:R-:W-:-:S04]  /*1020*/  ISETP.NE.U32.AND P0, PT, R10, RZ, PT ;  /* 0x000000ff0a00720c */ /* 0x008fc80003f05070 */
[----:B------:R-:W-:-:S13]  /*1030*/  ISETP.NE.AND.EX P0, PT, R11, RZ, PT, P0 ;  /* 0x000000ff0b00720c */ /* 0x000fda0003f05300 */
[----:B------:R-:W-:Y:S05]  /*1040*/  @!P0 BRA `(.L_x_14) ;  /* 0x0000000000088947 */ /* 0x000fea0003800000 */
[----:B-1----:R0:W5:Y:S01]  /*1050*/  LD.E R17, desc[UR20][R10.64] ;  /* 0x000000140a117980 */ /* 0x002162000c101900 */
[----:B------:R-:W-:Y:S05]  /*1060*/  BRA `(.L_x_15) ;  /* 0x0000000000207947 */ /* 0x000fea0003800000 */
.L_x_14:
[----:B------:R-:W-:Y:S02]  /*1070*/  ULDC.64 UR4, c[0x0][0x590] ;  /* 0x0001640000047ab9 */ /* 0x000fe40000000a00 */
[----:B------:R-:W-:-:S04]  /*1080*/  ISETP.NE.U32.AND P0, PT, RZ, UR4, PT ;  /* 0x00000004ff007c0c */ /* 0x000fc8000bf05070 */
[----:B------:R-:W-:-:S13]  /*1090*/  ISETP.NE.AND.EX P0, PT, RZ, UR5, PT, P0 ;  /* 0x00000005ff007c0c */ /* 0x000fda000bf05300 */
[----:B------:R-:W-:Y:S05]  /*10a0*/  @!P0 BRA `(.L_x_16) ;  /* 0x00000000000c8947 */ /* 0x000fea0003800000 */
[----:B0-----:R-:W1:Y:S02]  /*10b0*/  LDC.64 R10, c[0x0][0x590] ;  /* 0x00016400ff0a7b82 */ /* 0x001e640000000a00 */
[----:B-1----:R1:W5:Y:S01]  /*10c0*/  LDG.E R17, desc[UR20][R10.64] ;  /* 0x000000140a117981 */ /* 0x002362000c1e1900 */
[----:B------:R-:W-:Y:S05]  /*10d0*/  BRA `(.L_x_15) ;  /* 0x0000000000047947 */ /* 0x000fea0003800000 */
.L_x_16:
[----:B-1----:R-:W3:Y:S02]  /*10e0*/  LDC R17, c[0x0][0x584] ;  /* 0x00016100ff117b82 */ /* 0x002ee40000000800 */
.L_x_15:
[----:B------:R-:W-:-:S13]  /*10f0*/  LOP3.LUT P0, RZ, R14, 0xff, RZ, 0xc0, !PT ;  /* 0x000000ff0eff7812 */ /* 0x000fda000780c0ff */
[----:B------:R-:W-:Y:S05]  /*1100*/  @!P0 EXIT ;  /* 0x000000000000894d */ /* 0x000fea0003800000 */
[----:B------:R-:W-:Y:S01]  /*1110*/  ULDC UR4, c[0x0][0x28c] ;  /* 0x0000a30000047ab9 */ /* 0x000fe20000000800 */
[----:B------:R-:W-:Y:S01]  /*1120*/  LOP3.LUT R210, R4, 0x1, RZ, 0xfc, !PT ;  /* 0x0000000104d27812 */ /* 0x000fe200078efcff */
[----:B------:R-:W-:-:S04]  /*1130*/  UIADD3 UR4, UR4, 0xff, URZ ;  /* 0x000000ff04047890 */ /* 0x000fc8000fffe03f */
[----:B------:R-:W-:-:S04]  /*1140*/  USHF.R.S32.HI UR5, URZ, 0x1f, UR4 ;  /* 0x0000001f3f057899 */ /* 0x000fc80008011404 */
[----:B------:R-:W-:-:S03]  /*1150*/  ULEA.HI UR5, UR5, UR4, URZ, 0x8 ;  /* 0x0000000405057291 */ /* 0x000fc6000f8f403f */
[----:B------:R-:W-:Y:S01]  /*1160*/  UMOV UR4, URZ ;  /* 0x0000003f00047c82 */ /* 0x000fe20008000000 */
[----:B------:R-:W-:-:S03]  /*1170*/  USHF.R.S32.HI UR9, URZ, 0x8, UR5 ;  /* 0x000000083f097899 */ /* 0x000fc60008011405 */
[----:B------:R-:W-:-:S09]  /*1180*/  UMOV UR5, URZ ;  /* 0x0000003f00057c82 */ /* 0x000fd20008000000 */
.L_x_233:
[----:B01-3--:R-:W-:Y:S01]  /*1190*/  LOP3.LUT R10, R0, 0x80, RZ, 0xc0, !PT ;  /* 0x00000080000a7812 */ /* 0x00bfe200078ec0ff */
[----:B------:R-:W0:Y:S01]  /*11a0*/  S2UR UR13, SR_CgaCtaId ;  /* 0x00000000000d79c3 */ /* 0x000e220000008800 */
[----:B------:R-:W-:Y:S01]  /*11b0*/  UMOV UR12, 0x400 ;  /* 0x00000400000c7882 */ /* 0x000fe20000000000 */
[----:B------:R-:W-:Y:S01]  /*11c0*/  UMOV UR6, URZ ;  /* 0x0000003f00067c82 */ /* 0x000fe20008000000 */
[----:B------:R-:W-:Y:S01]  /*11d0*/  SHF.R.U32.HI R10, RZ, 0x7, R10 ;  /* 0x00000007ff0a7819 */ /* 0x000fe2000001160a */
[----:B------:R-:W-:Y:S01]  /*11e0*/  UMOV UR7, URZ ;  /* 0x0000003f00077c82 */ /* 0x000fe20008000000 */
[----:B------:R-:W-:Y:S02]  /*11f0*/  CS2R R18, SRZ ;  /* 0x0000000000127805 */ /* 0x000fe4000001ff00 */
[----:B------:R-:W-:Y:S02]  /*1200*/  CS2R R20, SRZ ;  /* 0x0000000000147805 */ /* 0x000fe4000001ff00 */
[----:B------:R-:W-:Y:S01]  /*1210*/  CS2R R22, SRZ ;  /* 0x0000000000167805 */ /* 0x000fe2000001ff00 */
[----:B------:R-:W1:Y:S01]  /*1220*/  LDC R11, c[0x0][0x28c] ;  /* 0x0000a300ff0b7b82 */ /* 0x000e620000000800 */
[----:B------:R-:W4:Y:S01]  /*1230*/  SHFL.IDX PT, R10, R10, RZ, 0x1f ;  /* 0x00001fff0a0a7589 */ /* 0x000f2200000e0000 */
[----:B------:R-:W-:-:S02]  /*1240*/  CS2R R120, SRZ ;  /* 0x0000000000787805 */ /* 0x000fc4000001ff00 */
[----:B------:R-:W-:Y:S02]  /*1250*/  CS2R R122, SRZ ;  /* 0x00000000007a7805 */ /* 0x000fe4000001ff00 */
[----:B------:R-:W-:Y:S02]  /*1260*/  CS2R R124, SRZ ;  /* 0x00000000007c7805 */ /* 0x000fe4000001ff00 */
[----:B------:R-:W-:Y:S02]  /*1270*/  CS2R R126, SRZ ;  /* 0x00000000007e7805 */ /* 0x000fe4000001ff00 */
[----:B------:R-:W-:Y:S02]  /*1280*/  CS2R R128, SRZ ;  /* 0x0000000000807805 */ /* 0x000fe4000001ff00 */
[----:B------:R-:W-:Y:S02]  /*1290*/  CS2R R130, SRZ ;  /* 0x0000000000827805 */ /* 0x000fe4000001ff00 */
        /* <DEDUP_REMOVED lines=16> */
[----:B-1----:R-:W-:Y:S02]  /*13a0*/  ISETP.GE.AND P0, PT, R11, 0x1, PT ;  /* 0x000000010b00780c */ /* 0x002fe40003f06270 */
[----:B------:R-:W-:Y:S02]  /*13b0*/  CS2R R164, SRZ ;  /* 0x0000000000a47805 */ /* 0x000fe4000001ff00 */
[----:B----4-:R-:W-:-:S02]  /*13c0*/  R2UR UR8, R10 ;  /* 0x000000000a0872ca */ /* 0x010fc400000e0000 */
        /* <DEDUP_REMOVED lines=11> */
[----:B------:R-:W-:Y:S01]  /*1480*/  CS2R R188, SRZ ;  /* 0x0000000000bc7805 */ /* 0x000fe2000001ff00 */
[----:B------:R-:W-:Y:S01]  /*1490*/  ULEA.HI UR10, UR8, UR8, URZ, 0x1 ;  /* 0x00000008080a7291 */ /* 0x000fe2000f8f083f */
[----:B------:R-:W-:-:S02]  /*14a0*/  CS2R R190, SRZ ;  /* 0x0000000000be7805 */ /* 0x000fc4000001ff00 */
[----:B------:R-:W-:Y:S02]  /*14b0*/  CS2R R192, SRZ ;  /* 0x0000000000c07805 */ /* 0x000fe4000001ff00 */
[----:B------:R-:W-:Y:S01]  /*14c0*/  CS2R R194, SRZ ;  /* 0x0000000000c27805 */ /* 0x000fe2000001ff00 */
[----:B------:R-:W-:Y:S01]  /*14d0*/  ULOP3.LUT UR11, UR10, 0x7fffe, URZ, 0xc0, !UPT ;  /* 0x0007fffe0a0b7892 */ /* 0x000fe2000f8ec03f */
[----:B------:R-:W-:Y:S01]  /*14e0*/  CS2R R196, SRZ ;  /* 0x0000000000c47805 */ /* 0x000fe2000001ff00 */
[----:B0-----:R-:W-:Y:S01]  /*14f0*/  ULEA UR10, UR13, UR12, 0x18 ;  /* 0x0000000c0d0a7291 */ /* 0x001fe2000f8ec03f */
[----:B------:R-:W-:Y:S01]  /*1500*/  CS2R R198, SRZ ;  /* 0x0000000000c67805 */ /* 0x000fe2000001ff00 */
[----:B------:R-:W-:Y:S01]  /*1510*/  UIADD3 UR11, UR8, -UR11, URZ ;  /* 0x8000000b080b7290 */ /* 0x000fe2000fffe03f */
[----:B------:R-:W-:Y:S01]  /*1520*/  CS2R R200, SRZ ;  /* 0x0000000000c87805 */ /* 0x000fe2000001ff00 */
[----:B------:R-:W-:Y:S01]  /*1530*/  UMOV UR12, UR5 ;  /* 0x00000005000c7c82 */ /* 0x000fe20008000000 */
[----:B------:R-:W-:Y:S01]  /*1540*/  UMOV UR8, URZ ;  /* 0x0000003f00087c82 */ /* 0x000fe20008000000 */
[----:B------:R-:W-:Y:S01]  /*1550*/  ULEA UR11, UR11, UR10, 0xd ;  /* 0x0000000a0b0b7291 */ /* 0x000fe2000f8e683f */
[----:B------:R-:W-:-:S02]  /*1560*/  CS2R R202, SRZ ;  /* 0x0000000000ca7805 */ /* 0x000fc4000001ff00 */
[----:B------:R-:W-:Y:S02]  /*1570*/  CS2R R204, SRZ ;  /* 0x0000000000cc7805 */ /* 0x000fe4000001ff00 */
[----:B------:R-:W-:Y:S01]  /*1580*/  CS2R R206, SRZ ;  /* 0x0000000000ce7805 */ /* 0x000fe2000001ff00 */
[----:B------:R-:W-:Y:S01]  /*1590*/  UIADD3 UR11, UR11, 0x100, URZ ;  /* 0x000001000b0b7890 */ /* 0x000fe2000fffe03f */
[----:B------:R-:W-:Y:S01]  /*15a0*/  CS2R R208, SRZ ;  /* 0x0000000000d07805 */ /* 0x000fe2000001ff00 */
[----:B------:R-:W-:Y:S01]  /*15b0*/  IMAD.U32 R14, RZ, RZ, UR4 ;  /* 0x00000004ff0e7e24 */ /* 0x000fe2000f8e00ff */
[----:B------:R-:W-:Y:S01]  /*15c0*/  CS2R R24, SRZ ;  /* 0x0000000000187805 */ /* 0x000fe2000001ff00 */
[----:B------:R-:W-:Y:S01]  /*15d0*/  USHF.R.U32.HI UR11, URZ, 0x4, UR11 ;  /* 0x000000043f0b7899 */ /* 0x000fe2000801160b */
[----:B------:R-:W-:Y:S02]  /*15e0*/  CS2R R26, SRZ ;  /* 0x00000000001a7805 */ /* 0x000fe4000001ff00 */
[----:B------:R-:W-:-:S02]  /*15f0*/  CS2R R28, SRZ ;  /* 0x00000000001c7805 */ /* 0x000fc4000001ff00 */
[----:B------:R-:W-:Y:S01]  /*1600*/  CS2R R30, SRZ ;  /* 0x00000000001e7805 */ /* 0x000fe2000001ff00 */
[----:B------:R-:W-:Y:S01]  /*1610*/  ULOP3.LUT UR11, UR11, 0x3fff, URZ, 0xc0, !UPT ;  /* 0x00003fff0b0b7892 */ /* 0x000fe2000f8ec03f */
        /* <DEDUP_REMOVED lines=43> */
[----:B------:R-:W-:Y:S01]  /*18d0*/  CS2R R118, SRZ ;  /* 0x0000000000767805 */ /* 0x000fe2000001ff00 */
[----:B------:R-:W-:Y:S06]  /*18e0*/  @!P0 BRA `(.L_x_17) ;  /* 0x0000000c006c8947 */ /* 0x000fec0003800000 */
[----:B------:R-:W-:-:S13]  /*18f0*/  ISETP.NE.AND P1, PT, R210, 0x3, PT ;  /* 0x00000003d200780c */ /* 0x000fda0003f25270 */
[----:B------:R-:W-:Y:S05]  /*1900*/  @!P1 BRA `(.L_x_18) ;  /* 0x0000000000049947 */ /* 0x000fea0003800000 */
[----:B------:R-:W-:Y:S01]  /*1910*/  BPT.TRAP 0x1 ;  /* 0x000000040000795c */ /* 0x000fe20000300000 */
.L_x_18:
[----:B------:R-:W-:Y:S01]  /*1920*/  ULEA UR6, UR5, UR10, 0x3 ;  /* 0x0000000a05067291 */ /* 0x000fe2000f8e183f */
[----:B------:R-:W-:-:S05]  /*1930*/  IMAD.U32 R10, RZ, RZ, UR4 ;  /* 0x00000004ff0a7e24 */ /* 0x000fca000f8e00ff */
[----:B------:R-:W-:-:S04]  /*1940*/  SHF.L.U32 R10, R10, 0x1f, RZ ;  /* 0x0000001f0a0a7819 */ /* 0x000fc800000006ff */
[----:B------:R0:W1:Y:S01]  /*1950*/  SYNCS.PHASECHK.TRANS64.TRYWAIT P0, [UR6], R10 ;  /* 0x0000000aff0075a7 */ /* 0x0000620008000146 */
[----:B------:R-:W-:Y:S05]  /*1960*/  @!P1 BRA `(.L_x_19) ;  /* 0x0000000000049947 */ /* 0x000fea0003800000 */
[----:B------:R-:W-:Y:S01]  /*1970*/  BPT.TRAP 0x1 ;  /* 0x000000040000795c */ /* 0x000fe20000300000 */
.L_x_19:
[----:B-1----:R-:W-:Y:S05]  /*1980*/  @P0 BRA `(.L_x_20) ;  /* 0x0000000000080947 */ /* 0x002fea0003800000 */
[----:B------:R-:W1:Y:S02]  /*1990*/  SYNCS.PHASECHK.TRANS64.TRYWAIT P0, [UR6], R10 ;  /* 0x0000000aff0075a7 */ /* 0x000e640008000146 */
[----:B-1----:R-:W-:Y:S05]  /*19a0*/  @!P0 BRA `(.L_x_21) ;  /* 0x000000a800088947 */ /* 0x002fea0003800000 */
.L_x_20:
[----:B------:R-:W-:Y:S01]  /*19b0*/  UIADD3 UR6, UR10, 0x10100, URZ ;  /* 0x000101000a067890 */ /* 0x000fe2000fffe03f */
[----:B------:R-:W-:Y:S01]  /*19c0*/  WARPGROUP.ARRIVE ;  /* 0x00000000000079c5 */ /* 0x000fe20000000000 */
[----:B------:R-:W-:Y:S01]  /*19d0*/  ULOP3.LUT UR8, UR11, 0x10000, URZ, 0xfc, !UPT ;  /* 0x000100000b087892 */ /* 0x000fe2000f8efc3f */
[----:B------:R-:W-:Y:S01]  /*19e0*/  CS2R R18, SRZ ;  /* 0x0000000000127805 */ /* 0x000fe2000001ff00 */
[----:B------:R-:W-:Y:S01]  /*19f0*/  USHF.R.U32.HI UR6, URZ, 0x4, UR6 ;  /* 0x000000043f067899 */ /* 0x000fe20008011606 */
[----:B------:R-:W-:Y:S01]  /*1a00*/  CS2R R20, SRZ ;  /* 0x0000000000147805 */ /* 0x000fe2000001ff00 */
[----:B------:R-:W-:Y:S01]  /*1a10*/  UMOV UR13, 0x40000040 ;  /* 0x40000040000d7882 */ /* 0x000fe20000000000 */
[----:B------:R-:W-:Y:S01]  /*1a20*/  UMOV UR15, 0x40000040 ;  /* 0x40000040000f7882 */ /* 0x000fe20000000000 */
[----:B------:R-:W-:Y:S01]  /*1a30*/  ULOP3.LUT UR6, UR6, 0x3fff, URZ, 0xc0, !UPT ;  /* 0x00003fff06067892 */ /* 0x000fe2000f8ec03f */
[----:B------:R-:W-:Y:S02]  /*1a40*/  CS2R R22, SRZ ;  /* 0x0000000000167805 */ /* 0x000fe4000001ff00 */
[----:B------:R-:W-:-:S02]  /*1a50*/  CS2R R120, SRZ ;  /* 0x0000000000787805 */ /* 0x000fc4000001ff00 */
[----:B------:R-:W-:Y:S01]  /*1a60*/  CS2R R122, SRZ ;  /* 0x00000000007a7805 */ /* 0x000fe2000001ff00 */
[----:B------:R-:W-:Y:S01]  /*1a70*/  ULOP3.LUT UR7, UR6, 0x10000, URZ, 0xfc, !UPT ;  /* 0x0001000006077892 */ /* 0x000fe2000f8efc3f */
[----:B------:R-:W-:Y:S01]  /*1a80*/  CS2R R124, SRZ ;  /* 0x00000000007c7805 */ /* 0x000fe2000001ff00 */
[----:B------:R-:W-:Y:S01]  /*1a90*/  ULEA UR6, UR5, UR8, 0xb ;  /* 0x0000000805067291 */ /* 0x000fe2000f8e583f */
[----:B------:R-:W-:Y:S01]  /*1aa0*/  CS2R R126, SRZ ;  /* 0x00000000007e7805 */ /* 0x000fe2000001ff00 */
[----:B------:R-:W-:Y:S01]  /*1ab0*/  UIMAD UR7, UR5, 0xc00, UR7 ;  /* 0x00000c00050778a4 */ /* 0x000fe2000f8e0207 */
[----:B------:R-:W-:Y:S02]  /*1ac0*/  CS2R R128, SRZ ;  /* 0x0000000000807805 */ /* 0x000fe4000001ff00 */
[----:B------:R-:W-:Y:S02]  /*1ad0*/  CS2R R130, SRZ ;  /* 0x0000000000827805 */ /* 0x000fe4000001ff00 */
[----:B------:R-:W-:-:S02]  /*1ae0*/  CS2R R132, SRZ ;  /* 0x0000000000847805 */ /* 0x000fc4000001ff00 */
[----:B------:R-:W-:Y:S01]  /*1af0*/  CS2R R134, SRZ ;  /* 0x0000000000867805 */ /* 0x000fe2000001ff00 */
[----:B------:R-:W-:Y:S01]  /*1b00*/  UMOV UR12, UR6 ;  /* 0x00000006000c7c82 */ /* 0x000fe20008000000 */
[----:B------:R-:W-:Y:S01]  /*1b10*/  CS2R R136, SRZ ;  /* 0x0000000000887805 */ /* 0x000fe2000001ff00 */
[----:B------:R-:W-:Y:S01]  /*1b20*/  UMOV UR14, UR7 ;  /* 0x00000007000e7c82 */ /* 0x000fe20008000000 */
[----:B------:R-:W-:Y:S01]  /*1b30*/  CS2R R138, SRZ ;  /* 0x00000000008a7805 */ /* 0x000fe2000001ff00 */
[----:B------:R-:W-:Y:S01]  /*1b40*/  QGMMA.64x192x32.F32.E4M3.E4M3 R24, gdesc[UR12], RZ, !UPT ;  /* 0x02e000000c1879f3 */ /* 0x000fe2000c7008ff */
[----:B------:R-:W-:Y:S01]  /*1b50*/  UIADD3 UR12, UR6, 0x2, URZ ;  /* 0x00000002060c7890 */ /* 0x000fe2000fffe03f */
[----:B------:R-:W-:Y:S01]  /*1b60*/  CS2R R140, SRZ ;  /* 0x00000000008c7805 */ /* 0x000fe2000001ff00 */
[----:B------:R-:W-:Y:S01]  /*1b70*/  UIADD3 UR14, UR7, 0x2, URZ ;  /* 0x00000002070e7890 */ /* 0x000fe2000fffe03f */
[----:B------:R-:W-:Y:S01]  /*1b80*/  CS2R R142, SRZ ;  /* 0x00000000008e7805 */ /* 0x000fe2000001ff00 */
[----:B------:R-:W-:Y:S01]  /*1b90*/  UMOV UR13, 0x40000040 ;  /* 0x40000040000d7882 */ /* 0x000fe20000000000 */
[----:B------:R-:W-:Y:S01]  /*1ba0*/  UMOV UR15, 0x40000040 ;  /* 0x40000040000f7882 */ /* 0x000fe20000000000 */
        /* <DEDUP_REMOVED lines=32> */
[----:B------:R-:W-:Y:S01]  /*1db0*/  CS2R R208, SRZ ;  /* 0x0000000000d07805 */ /* 0x000fe2000001ff00 */
[----:B------:R-:W-:Y:S01]  /*1dc0*/  QGMMA.64x192x32.F32.E4M3.E4M3 R24, gdesc[UR12], R24 ;  /* 0x02e000000c1879f3 */ /* 0x000fe20008700818 */
[----:B------:R-:W-:Y:S02]  /*1dd0*/  UIADD3 UR12, UR6, 0x4, URZ ;  /* 0x00000004060c7890 */ /* 0x000fe4000fffe03f */
[----:B------:R-:W-:Y:S01]  /*1de0*/  UIADD3 UR14, UR7, 0x4, URZ ;  /* 0x00000004070e7890 */ /* 0x000fe2000fffe03f */
[----:B------:R-:W-:Y:S01]  /*1df0*/  UMOV UR13, 0x40000040 ;  /* 0x40000040000d7882 */ /* 0x000fe20000000000 */
[----:B------:R-:W-:-:S15]  /*1e00*/  UMOV UR15, 0x40000040 ;  /* 0x40000040000f7882 */ /* 0x000fde0000000000 */
        /* <DEDUP_REMOVED lines=23> */
[----:B------:R-:W-:Y:S01]  /*1f80*/  ULDC UR7, c[0x0][0x50c] ;  /* 0x0001430000077ab9 */ /* 0x000fe20000000800 */
[----:B------:R-:W-:Y:S01]  /*1f90*/  UMOV UR13, 0x40000040 ;  /* 0x40000040000d7882 */ /* 0x000fe20000000000 */
[----:B------:R-:W-:Y:S01]  /*1fa0*/  UISETP.NE.AND UP0, UPT, UR7, 0x8, UPT ;  /* 0x000000080700788c */ /* 0x000fe2000bf05270 */
[----:B------:R-:W-:Y:S01]  /*1fb0*/  UMOV UR15, 0x40000040 ;  /* 0x40000040000f7882 */ /* 0x000fe20000000000 */
[----:B------:R-:W-:Y:S02]  /*1fc0*/  UMOV UR6, 0x8 ;  /* 0x0000000800067882 */ /* 0x000fe40000000000 */
[----:B------:R-:W-:-:S06]  /*1fd0*/  USEL UR7, URZ, 0x1, UP0 ;  /* 0x000000013f077887 */ /* 0x000fcc0008000000 */
[----:B------:R-:W-:-:S04]  /*1fe0*/  ISETP.NE.AND P0, PT, RZ, UR7, PT ;  /* 0x00000007ff007c0c */ /* 0x000fc8000bf05270 */
[----:B------:R-:W-:Y:S09]  /*1ff0*/  QGMMA.64x192x32.F32.E4M3.E4M3 R24, gdesc[UR12], R24, gsb0 ;  /* 0x02e000000c1879f3 */ /* 0x000ff20008000818 */
[----:B------:R-:W-:Y:S05]  /*2000*/  @!P0 BRA `(.L_x_22) ;  /* 0x0000000400888947 */ /* 0x000fea0003800000 */
[----:B------:R-:W-:Y:S02]  /*2010*/  WARPGROUP.DEPBAR.LE gsb0, 0x0 ;  /* 0x00008000000079c5 */ /* 0x000fe40000010000 */
[----:B------:R-:W-:-:S01]  /*2020*/  FADD R209, RZ, R24 ;  /* 0x00000018ffd17221 */ /* 0x000fc20000000000 */
[----:B------:R-:W-:Y:S01]  /*2030*/  FADD R208, RZ, R25 ;  /* 0x00000019ffd07221 */ /* 0x000fe20000000000 */
        /* <DEDUP_REMOVED lines=94> */
[----:B------:R-:W-:-:S06]  /*2620*/  UMOV UR6, URZ ;  /* 0x0000003f00067c82 */ /* 0x000fcc0008000000 */
.L_x_22:
[----:B------:R-:W-:-:S04]  /*2630*/  UIADD3 UR12, UR5, 0x1, URZ ;  /* 0x00000001050c7890 */ /* 0x000fc8000fffe03f */
[----:B------:R-:W-:-:S04]  /*2640*/  UISETP.NE.AND UP0, UPT, UR12, 0x2, UPT ;  /* 0x000000020c00788c */ /* 0x000fc8000bf05270 */
[----:B------:R-:W-:Y:S02]  /*2650*/  USEL UR8, URZ, 0x1, UP0 ;  /* 0x000000013f087887 */ /* 0x000fe40008000000 */
[----:B------:R-:W-:Y:S02]  /*2660*/  USEL UR12, UR12, URZ, UP0 ;  /* 0x0000003f0c0c7287 */ /* 0x000fe40008000000 */
[----:B------:R-:W-:-:S06]  /*2670*/  ULOP3.LUT UR8, UR4, UR8, URZ, 0x3c, !UPT ;  /* 0x0000000804087292 */ /* 0x000fcc000f8e3c3f */
[----:B------:R-:W-:Y:S01]  /*2680*/  IMAD.U32 R14, RZ, RZ, UR8 ;  /* 0x00000008ff0e7e24 */ /* 0x000fe2000f8e00ff */
[----:B------:R-:W-:-:S06]  /*2690*/  UMOV UR8, 0x1 ;  /* 0x0000000100087882 */ /* 0x000fcc0000000000 */
.L_x_17:
[----:B------:R-:W-:-:S04]  /*26a0*/  UISETP.LT.AND UP0, UPT, UR9, 0x1, UPT ;  /* 0x000000010900788c */ /* 0x000fc8000bf01270 */
[----:B------:R-:W-:-:S04]  /*26b0*/  USEL UR13, UR9, 0x1, UP0 ;  /* 0x00000001090d7887 */ /* 0x000fc80008000000 */
[----:B------:R-:W-:-:S04]  /*26c0*/  UIADD3 UR13, UR9, -UR13, URZ ;  /* 0x8000000d090d7290 */ /* 0x000fc8000fffe03f */
[----:B------:R-:W-:-:S06]  /*26d0*/  UISETP.GE.AND UP0, UPT, UR13, 0x1, UPT ;  /* 0x000000010d00788c */ /* 0x000fcc000bf06270 */
[----:B------:R-:W-:-:S13]  /*26e0*/  PLOP3.LUT P0, PT, PT, PT, UP0, 0x80, 0x0 ;  /* 0x000000000000781c */ /* 0x000fda0003f0f008 */
[----:B------:R-:W-:Y:S05]  /*26f0*/  @!P0 BRA `(.L_x_23) ;  /* 0x0000000c00088947 */ /* 0x000fea0003800000 */
[----:B-1----:R-:W-:Y:S02]  /*2700*/  IMAD.U32 R11, RZ, RZ, UR5 ;  /* 0x00000005ff0b7e24 */ /* 0x002fe4000f8e00ff */
[----:B0-----:R-:W-:Y:S01]  /*2710*/  IMAD.U32 R10, RZ, RZ, UR13 ;  /* 0x0000000dff0a7e24 */ /* 0x001fe2000f8e00ff */
[----:B------:R-:W-:-:S06]  /*2720*/  ULDC UR13, c[0x0][0x50c] ;  /* 0x00014300000d7ab9 */ /* 0x000fcc0000000800 */
.L_x_31:
[----:B------:R-:W-:-:S13]  /*2730*/  ISETP.NE.AND P1, PT, R210, 0x3, PT ;  /* 0x00000003d200780c */ /* 0x000fda0003f25270 */
[----:B------:R-:W-:Y:S05]  /*2740*/  @!P1 BRA `(.L_x_24) ;  /* 0x0000000000049947 */ /* 0x000fea0003800000 */
[----:B------:R-:W-:Y:S01]  /*2750*/  BPT.TRAP 0x1 ;  /* 0x000000040000795c */ /* 0x000fe20000300000 */
.L_x_24:
[----:B------:R-:W0:Y:S01]  /*2760*/  S2UR UR14, SR_CgaCtaId ;  /* 0x00000000000e79c3 */ /* 0x000e220000008800 */
[----:B------:R-:W-:Y:S01]  /*2770*/  UMOV UR10, 0x400 ;  /* 0x00000400000a7882 */ /* 0x000fe20000000000 */
[----:B------:R-:W-:Y:S01]  /*2780*/  SHF.L.U32 R12, R14, 0x1f, RZ ;  /* 0x0000001f0e0c7819 */ /* 0x000fe200000006ff */
[----:B0-----:R-:W-:-:S04]  /*2790*/  ULEA UR10, UR14, UR10, 0x18 ;  /* 0x0000000a0e0a7291 */ /* 0x001fc8000f8ec03f */
[----:B------:R-:W-:-:S09]  /*27a0*/  ULEA UR14, UR12, UR10, 0x3 ;  /* 0x0000000a0c0e7291 */ /* 0x000fd2000f8e183f */
[----:B------:R0:W1:Y:S01]  /*27b0*/  SYNCS.PHASECHK.TRANS64.TRYWAIT P0, [UR14], R12 ;  /* 0x0000000cff0075a7 */ /* 0x000062000800014e */
[----:B------:R-:W-:Y:S05]  /*27c0*/  @!P1 BRA `(.L_x_25) ;  /* 0x0000000000049947 */ /* 0x000fea0003800000 */
[----:B------:R-:W-:Y:S01]  /*27d0*/  BPT.TRAP 0x1 ;  /* 0x000000040000795c */ /* 0x000fe20000300000 */
.L_x_25:
[----:B-1----:R-:W-:Y:S05]  /*27e0*/  @P0 BRA `(.L_x_26) ;  /* 0x0000000000080947 */ /* 0x002fea0003800000 */
[----:B------:R-:W1:Y:S02]  /*27f0*/  SYNCS.PHASECHK.TRANS64.TRYWAIT P0, [UR14], R12 ;  /* 0x0000000cff0075a7 */ /* 0x000e64000800014e */
[----:B-1----:R-:W-:Y:S05]  /*2800*/  @!P0 BRA `(.L_x_27) ;  /* 0x0000009800888947 */ /* 0x002fea0003800000 */
.L_x_26:
[----:B------:R-:W-:Y:S01]  /*2810*/  UIADD3 UR14, UR10, 0x10100, URZ ;  /* 0x000101000a0e7890 */ /* 0x000fe2000fffe03f */
[----:B------:R-:W-:Y:S01]  /*2820*/  WARPGROUP.ARRIVE ;  /* 0x00000000000079c5 */ /* 0x000fe20000000000 */
[----:B------:R-:W-:Y:S02]  /*2830*/  UISETP.NE.AND UP0, UPT, UR7, URZ, UPT ;  /* 0x0000003f0700728c */ /* 0x000fe4000bf05270 */
[----:B------:R-:W-:Y:S02]  /*2840*/  USHF.R.U32.HI UR14, URZ, 0x4, UR14 ;  /* 0x000000043f0e7899 */ /* 0x000fe4000801160e */
[----:B------:R-:W-:Y:S02]  /*2850*/  USEL UR8, UR8, URZ, !UP0 ;  /* 0x0000003f08087287 */ /* 0x000fe4000c000000 */
[----:B------:R-:W-:Y:S02]  /*2860*/  ULOP3.LUT UR14, UR14, 0x3fff, URZ, 0xc0, !UPT ;  /* 0x00003fff0e0e7892 */ /* 0x000fe4000f8ec03f */
[----:B------:R-:W-:-:S02]  /*2870*/  UISETP.NE.U32.AND UP0, UPT, UR8, URZ, UPT ;  /* 0x0000003f0800728c */ /* 0x000fc4000bf05070 */
[----:B------:R-:W-:Y:S02]  /*2880*/  ULOP3.LUT UR7, UR11, 0x10000, URZ, 0xfc, !UPT ;  /* 0x000100000b077892 */ /* 0x000fe4000f8efc3f */
[----:B------:R-:W-:Y:S02]  /*2890*/  ULOP3.LUT UR8, UR14, 0x10000, URZ, 0xfc, !UPT ;  /* 0x000100000e087892 */ /* 0x000fe4000f8efc3f */
[----:B------:R-:W-:Y:S02]  /*28a0*/  ULEA UR7, UR12, UR7, 0xb ;  /* 0x000000070c077291 */ /* 0x000fe4000f8e583f */
[----:B------:R-:W-:Y:S01]  /*28b0*/  UIMAD UR8, UR12, 0xc00, UR8 ;  /* 0x00000c000c0878a4 */ /* 0x000fe2000f8e0208 */
[----:B------:R-:W-:Y:S01]  /*28c0*/  UMOV UR17, 0x40000040 ;  /* 0x4000004000117882 */ /* 0x000fe20000000000 */
[----:B------:R-:W-:Y:S01]  /*28d0*/  UMOV UR19, 0x40000040 ;  /* 0x4000004000137882 */ /* 0x000fe20000000000 */
[----:B------:R-:W-:Y:S02]  /*28e0*/  UIADD3 UR6, UR6, 0x8, URZ ;  /* 0x0000000806067890 */ /* 0x000fe4000fffe03f */
[----:B------:R-:W-:-:S02]  /*28f0*/  UMOV UR16, UR7 ;  /* 0x0000000700107c82 */ /* 0x000fc40008000000 */
[----:B------:R-:W-:Y:S02]  /*2900*/  UMOV UR18, UR8 ;  /* 0x0000000800127c82 */ /* 0x000fe40008000000 */
[----:B------:R-:W-:Y:S01]  /*2910*/  QGMMA.64x192x32.F32.E4M3.E4M3 R24, gdesc[UR16], R24, UP0 ;  /* 0x02e00000101879f3 */ /* 0x000fe2000bf00818 */
[----:B------:R-:W-:Y:S02]  /*2920*/  UIADD3 UR16, UR7, 0x2, URZ ;  /* 0x0000000207107890 */ /* 0x000fe4000fffe03f */
[----:B------:R-:W-:Y:S01]  /*2930*/  UIADD3 UR18, UR8, 0x2, URZ ;  /* 0x0000000208127890 */ /* 0x000fe2000fffe03f */
[----:B------:R-:W-:Y:S01]  /*2940*/  UMOV UR17, 0x40000040 ;  /* 0x4000004000117882 */ /* 0x000fe20000000000 */
[----:B------:R-:W-:Y:S01]  /*2950*/  UMOV UR19, 0x40000040 ;  /* 0x4000004000137882 */ /* 0x000fe20000000000 */
[----:B------:R-:W-:-:S14]  /*2960*/  UISETP.NE.AND UP0, UPT, UR6, UR13, UPT ;  /* 0x0000000d0600728c */ /* 0x000fdc000bf05270 */
        /* <DEDUP_REMOVED lines=29> */
[----:B------:R-:W-:Y:S01]  /*2b40*/  UMOV UR19, 0x40000040 ;  /* 0x4000004000137882 */ /* 0x000fe20000000000 */
[----:B------:R-:W-:-:S06]  /*2b50*/  USEL UR7, URZ, 0x1, UP0 ;  /* 0x000000013f077887 */ /* 0x000fcc0008000000 */
[----:B------:R-:W-:-:S08]  /*2b60*/  ISETP.NE.AND P0, PT, RZ, UR7, PT ;  /* 0x00000007ff007c0c */ /* 0x000fd0000bf05270 */
[----:B------:R-:W-:Y:S03]  /*2b70*/  QGMMA.64x192x32.F32.E4M3.E4M3 R24, gdesc[UR16], R24, gsb0 ;  /* 0x02e00000101879f3 */ /* 0x000fe60008000818 */
[----:B------:R-:W-:Y:S02]  /*2b80*/  WARPGROUP.DEPBAR.LE gsb0, 0x1 ;  /* 0x00008000000079c5 */ /* 0x000fe40000010100 */
[----:B------:R-:W-:Y:S05]  /*2b90*/  @!P0 BRA `(.L_x_28) ;  /* 0x0000000400888947 */ /* 0x000fea0003800000 */
[----:B------:R-:W-:Y:S02]  /*2ba0*/  WARPGROUP.DEPBAR.LE gsb0, 0x0 ;  /* 0x00008000000079c5 */ /* 0x000fe40000010000 */
[----:B------:R-:W-:-:S01]  /*2bb0*/  FADD R209, R24, R209 ;  /* 0x000000d118d17221 */ /* 0x000fc20000000000 */
[----:B------:R-:W-:Y:S01]  /*2bc0*/  FADD R208, R25, R208 ;  /* 0x000000d019d07221 */ /* 0x000fe20000000000 */
        /* <DEDUP_REMOVED lines=94> */
[----:B------:R-:W-:-:S06]  /*31b0*/  UMOV UR6, URZ ;  /* 0x0000003f00067c82 */ /* 0x000fcc0008000000 */
.L_x_28:
[----:B------:R-:W-:Y:S05]  /*31c0*/  @!P1 BRA `(.L_x_29) ;  /* 0x0000000000049947 */ /* 0x000fea0003800000 */
[----:B------:R-:W-:Y:S01]  /*31d0*/  BPT.TRAP 0x1 ;  /* 0x000000040000795c */ /* 0x000fe20000300000 */
.L_x_29:
[----:B------:R-:W-:-:S13]  /*31e0*/  ISETP.NE.AND P0, PT, R6, RZ, PT ;  /* 0x000000ff0600720c */ /* 0x000fda0003f05270 */
[----:B01----:R-:W-:-:S05]  /*31f0*/  @P0 LEA R12, R11, UR10, 0x3 ;  /* 0x0000000a0b0c0c11 */ /* 0x003fca000f8e18ff */
[----:B------:R-:W-:-:S05]  /*3200*/  @P0 VIADD R12, R12, 0x10 ;  /* 0x000000100c0c0836 */ /* 0x000fca0000000000 */
[----:B------:R-:W-:-:S04]  /*3210*/  @P0 PRMT R12, R7, 0x654, R12 ;  /* 0x00000654070c0816 */ /* 0x000fc8000000000c */
[----:B------:R0:W-:Y:S01]  /*3220*/  @P0 SYNCS.ARRIVE.TRANS64.RED.A1T0 RZ, [R12+URZ], RZ ;  /* 0x000000ff0cff09a7 */ /* 0x0001e2000810043f */
[----:B------:R-:W-:-:S13]  /*3230*/  ISETP.GT.U32.AND P0, PT, R4, 0x1, PT ;  /* 0x000000010400780c */ /* 0x000fda0003f04070 */
[----:B0-----:R-:W-:Y:S05]  /*3240*/  @P0 BRA `(.L_x_30) ;  /* 0x0000000000040947 */ /* 0x001fea0003800000 */
[----:B------:R-:W-:Y:S01]  /*3250*/  BPT.TRAP 0x1 ;  /* 0x000000040000795c */ /* 0x000fe20000300000 */
.L_x_30:
[----:B------:R-:W-:Y:S01]  /*3260*/  UIADD3 UR12, UR12, 0x1, URZ ;  /* 0x000000010c0c7890 */ /* 0x000fe2000fffe03f */
[C---:B------:R-:W-:Y:S01]  /*3270*/  ISETP.GT.AND P1, PT, R10.reuse, 0x1, PT ;  /* 0x000000010a00780c */ /* 0x040fe20003f24270 */
[----:B------:R-:W-:Y:S02]  /*3280*/  VIADD R11, R11, 0x1 ;  /* 0x000000010b0b7836 */ /* 0x000fe40000000000 */
[----:B------:R-:W-:Y:S01]  /*3290*/  UISETP.NE.AND UP0, UPT, UR12, 0x2, UPT ;  /* 0x000000020c00788c */ /* 0x000fe2000bf05270 */
[----:B------:R-:W-:Y:S02]  /*32a0*/  VIADD R10, R10, 0xffffffff ;  /* 0xffffffff0a0a7836 */ /* 0x000fe40000000000 */
[C---:B------:R-:W-:Y:S01]  /*32b0*/  ISETP.NE.AND P0, PT, R11.reuse, 0x2, PT ;  /* 0x000000020b00780c */ /* 0x040fe20003f05270 */
[----:B------:R-:W-:Y:S02]  /*32c0*/  USEL UR8, URZ, 0x1, UP0 ;  /* 0x000000013f087887 */ /* 0x000fe40008000000 */
[----:B------:R-:W-:Y:S01]  /*32d0*/  USEL UR12, UR12, URZ, UP0 ;  /* 0x0000003f0c0c7287 */ /* 0x000fe20008000000 */
[----:B------:R-:W-:-:S03]  /*32e0*/  SEL R11, R11, RZ, P0 ;  /* 0x000000ff0b0b7207 */ /* 0x000fc60000000000 */
[----:B------:R-:W-:Y:S01]  /*32f0*/  LOP3.LUT R14, R14, UR8, RZ, 0x3c, !PT ;  /* 0x000000080e0e7c12 */ /* 0x000fe2000f8e3cff */
[----:B------:R-:W-:Y:S01]  /*3300*/  UMOV UR8, 0x1 ;  /* 0x0000000100087882 */ /* 0x000fe20000000000 */
[----:B------:R-:W-:Y:S06]  /*3310*/  @P1 BRA `(.L_x_31) ;  /* 0xfffffff400041947 */ /* 0x000fec000383ffff */
.L_x_23:
[----:B------:R-:W-:Y:S01]  /*3320*/  UISETP.NE.AND UP0, UPT, UR6, URZ, UPT ;  /* 0x0000003f0600728c */ /* 0x000fe2000bf05270 */
[----:B01----:R-:W0:Y:S03]  /*3330*/  LDC R10, c[0x0][0x28c] ;  /* 0x0000a300ff0a7b82 */ /* 0x003e260000000800 */
[----:B------:R-:W-:-:S06]  /*3340*/  USEL UR6, URZ, 0x1, !UP0 ;  /* 0x000000013f067887 */ /* 0x000fcc000c000000 */
[----:B------:R-:W-:Y:S02]  /*3350*/  ISETP.NE.AND P0, PT, RZ, UR6, PT ;  /* 0x00000006ff007c0c */ /* 0x000fe4000bf05270 */
[----:B0-----:R-:W-:-:S11]  /*3360*/  ISETP.GE.AND P1, PT, R10, 0x1, PT ;  /* 0x000000010a00780c */ /* 0x001fd60003f26270 */
[----:B------:R-:W-:Y:S05]  /*3370*/  @!P0 BRA `(.L_x_32) ;  /* 0x0000000400848947 */ /* 0x000fea0003800000 */
[----:B------:R-:W-:Y:S02]  /*3380*/  WARPGROUP.DEPBAR.LE gsb0, 0x0 ;  /* 0x00008000000079c5 */ /* 0x000fe40000010000 */
[----:B------:R-:W-:Y:S01]  /*3390*/  FADD R209, R24, R209 ;  /* 0x000000d118d17221 */ /* 0x000fe20000000000 */
        /* <DEDUP_REMOVED lines=94> */
[----:B------:R-:W-:-:S07]  /*3980*/  FADD R18, R18, R119 ;  /* 0x0000007712127221 */ /* 0x000fce0000000000 */
.L_x_32:
[----:B------:R-:W-:Y:S02]  /*3990*/  WARPGROUP.DEPBAR.LE gsb0, 0x0 ;  /* 0x00008000000079c5 */ /* 0x000fe40000010000 */
[----:B------:R-:W-:Y:S05]  /*39a0*/  @!P1 BRA `(.L_x_33) ;  /* 0x0000000000489947 */ /* 0x000fea0003800000 */
[----:B------:R-:W-:-:S13]  /*39b0*/  ISETP.NE.AND P0, PT, R210, 0x3, PT ;  /* 0x00000003d200780c */ /* 0x000fda0003f05270 */
[----:B------:R-:W-:Y:S05]  /*39c0*/  @!P0 BRA `(.L_x_34) ;  /* 0x0000000000048947 */ /* 0x000fea0003800000 */
[----:B------:R-:W-:Y:S01]  /*39d0*/  BPT.TRAP 0x1 ;  /* 0x000000040000795c */ /* 0x000fe20000300000 */
.L_x_34:
[----:B------:R-:W-:Y:S01]  /*39e0*/  ISETP.NE.AND P0, PT, R6, RZ, PT ;  /* 0x000000ff0600720c */ /* 0x000fe20003f05270 */
[----:B------:R-:W-:Y:S01]  /*39f0*/  UISETP.LT.AND UP1, UPT, UR9, 0x1, UPT ;  /* 0x000000010900788c */ /* 0x000fe2000bf21270 */
[----:B------:R-:W-:-:S11]  /*3a00*/  IMAD.U32 R11, RZ, RZ, UR10 ;  /* 0x0000000aff0b7e24 */ /* 0x000fd6000f8e00ff */
[----:B------:R-:W-:-:S05]  /*3a10*/  VOTEU.ANY UP0, P0 ;  /* 0x00000000003f7886 */ /* 0x000fca0000000100 */
[----:B------:R-:W-:-:S04]  /*3a20*/  @UP0 USEL UR6, UR9, 0x1, UP1 ;  /* 0x0000000109060887 */ /* 0x000fc80008800000 */
[----:B------:R-:W-:-:S06]  /*3a30*/  @UP0 UIADD3 UR6, UR5, UR9, -UR6 ;  /* 0x0000000905060290 */ /* 0x000fcc000fffe806 */
[----:B------:R-:W-:-:S04]  /*3a40*/  IMAD.U32 R10, RZ, RZ, UR6 ;  /* 0x00000006ff0a7e24 */ /* 0x000fc8000f8e00ff */
[----:B------:R-:W-:-:S05]  /*3a50*/  @P0 IMAD.SHL.U32 R10, R10, 0x8, RZ ;  /* 0x000000080a0a0824 */ /* 0x000fca00078e00ff */
[----:B------:R-:W-:-:S04]  /*3a60*/  @P0 LOP3.LUT R10, R10, 0x8, RZ, 0xc0, !PT ;  /* 0x000000080a0a0812 */ /* 0x000fc800078ec0ff */
[----:B------:R-:W-:-:S04]  /*3a70*/  @P0 IADD3 R10, R11, 0x10, R10 ;  /* 0x000000100b0a0810 */ /* 0x000fc80007ffe00a */
[----:B------:R-:W-:-:S04]  /*3a80*/  @P0 PRMT R10, R7, 0x654, R10 ;  /* 0x00000654070a0816 */ /* 0x000fc8000000000a */
[----:B------:R0:W-:Y:S01]  /*3a90*/  @P0 SYNCS.ARRIVE.TRANS64.RED.A1T0 RZ, [R10+URZ], RZ ;  /* 0x000000ff0aff09a7 */ /* 0x0001e2000810043f */
[----:B------:R-:W-:-:S13]  /*3aa0*/  ISETP.GT.U32.AND P0, PT, R4, 0x1, PT ;  /* 0x000000010400780c */ /* 0x000fda0003f04070 */
[----:B0-----:R-:W-:Y:S05]  /*3ab0*/  @P0 BRA `(.L_x_33) ;  /* 0x0000000000040947 */ /* 0x001fea0003800000 */
[----:B------:R-:W-:Y:S01]  /*3ac0*/  BPT.TRAP 0x1 ;  /* 0x000000040000795c */ /* 0x000fe20000300000 */
.L_x_33:
[----:B------:R-:W0:Y:S01]  /*3ad0*/  LDC R26, c[0x0][0x288] ;  /* 0x0000a200ff1a7b82 */ /* 0x000e220000000800 */
[--C-:B------:R-:W-:Y:S01]  /*3ae0*/  SHF.R.U32.HI R10, RZ, 0x2, R0.reuse ;  /* 0x00000002ff0a7819 */ /* 0x100fe20000011600 */
[----:B------:R-:W-:Y:S01]  /*3af0*/  IMAD R25, R8, 0xc0, RZ ;  /* 0x000000c008197824 */ /* 0x000fe200078e02ff */
[----:B------:R-:W-:Y:S01]  /*3b00*/  SHF.R.U32.HI R13, RZ, 0x7, R0 ;  /* 0x00000007ff0d7819 */ /* 0x000fe20000011600 */
[----:B------:R-:W-:Y:S01]  /*3b10*/  IMAD.SHL.U32 R8, R9, 0x80, RZ ;  /* 0x0000008009087824 */ /* 0x000fe200078e00ff */
[----:B------:R-:W-:Y:S01]  /*3b20*/  LOP3.LUT R12, R0, 0x60, RZ, 0xc0, !PT ;  /* 0x00000060000c7812 */ /* 0x000fe200078ec0ff */
[----:B------:R-:W-:Y:S01]  /*3b30*/  ULDC UR6, c[0x0][0x284] ;  /* 0x0000a10000067ab9 */ /* 0x000fe20000000800 */
[----:B------:R-:W-:Y:S02]  /*3b40*/  LOP3.LUT R11, R10, 0x7, RZ, 0xc0, !PT ;  /* 0x000000070a0b7812 */ /* 0x000fe400078ec0ff */
[----:B------:R-:W-:Y:S02]  /*3b50*/  LOP3.LUT R10, R13, 0x1, RZ, 0xc0, !PT ;  /* 0x000000010d0a7812 */ /* 0x000fe400078ec0ff */
[----:B------:R-:W-:-:S02]  /*3b60*/  SHF.R.U32.HI R12, RZ, 0x1, R12 ;  /* 0x00000001ff0c7819 */ /* 0x000fc4000001160c */
[----:B------:R-:W-:Y:S01]  /*3b70*/  LOP3.LUT R14, R0, 0x3, RZ, 0xc0, !PT ;  /* 0x00000003000e7812 */ /* 0x000fe200078ec0ff */
[----:B------:R-:W-:Y:S01]  /*3b80*/  IMAD.SHL.U32 R24, R10, 0x40, RZ ;  /* 0x000000400a187824 */ /* 0x000fe200078e00ff */
[----:B------:R-:W-:-:S04]  /*3b90*/  IADD3 R15, RZ, -R12, -R11 ;  /* 0x8000000cff0f7210 */ /* 0x000fc80007ffe80b */
[----:B------:R-:W-:Y:S01]  /*3ba0*/  LOP3.LUT R13, R24, 0x40, R11, 0xe2, !PT ;  /* 0x00000040180d7812 */ /* 0x000fe200078ee20b */
[----:B------:R-:W-:Y:S02]  /*3bb0*/  IMAD R15, R10, -0x40, R15 ;  /* 0xffffffc00a0f7824 */ /* 0x000fe400078e020f */
[----:B------:R-:W-:Y:S01]  /*3bc0*/  IMAD.WIDE R10, R9, 0x80, RZ ;  /* 0x00000080090a7825 */ /* 0x000fe200078e02ff */
[----:B0-----:R-:W-:-:S03]  /*3bd0*/  ISETP.GE.AND P0, PT, R25, R26, PT ;  /* 0x0000001a1900720c */ /* 0x001fc60003f06270 */
[----:B------:R-:W-:Y:S01]  /*3be0*/  IMAD R24, R14, -0x2, R26 ;  /* 0xfffffffe0e187824 */ /* 0x000fe200078e021a */
[----:B------:R-:W-:Y:S01]  /*3bf0*/  IADD3 R30, -R8, UR6, R15 ;  /* 0x00000006081e7c10 */ /* 0x000fe2000fffe10f */
[----:B------:R-:W-:Y:S01]  /*3c00*/  IMAD.SHL.U32 R14, R0, 0x2, RZ ;  /* 0x00000002000e7824 */ /* 0x000fe200078e00ff */
[----:B------:R-:W-:Y:S02]  /*3c10*/  ISETP.GE.OR P0, PT, R8, UR6, P0 ;  /* 0x0000000608007c0c */ /* 0x000fe40008706670 */
[----:B------:R-:W-:Y:S02]  /*3c20*/  LOP3.LUT R29, R10, R13, R12, 0xfe, !PT ;  /* 0x0000000d0a1d7212 */ /* 0x000fe400078efe0c */
[----:B------:R-:W-:Y:S01]  /*3c30*/  LOP3.LUT R14, R25, 0x6, R14, 0xf8, !PT ;  /* 0x00000006190e7812 */ /* 0x000fe200078ef80e */
[----:B------:R-:W-:Y:S02]  /*3c40*/  IMAD.IADD R25, R24, 0x1, -R25 ;  /* 0x0000000118197824 */ /* 0x000fe400078e0a19 */
[----:B------:R-:W-:-:S06]  /*3c50*/  IMAD.MOV.U32 R24, RZ, RZ, -0x1 ;  /* 0xffffffffff187424 */ /* 0x000fcc00078e00ff */
[----:B------:R-:W-:Y:S05]  /*3c60*/  @P0 BRA `(.L_x_35) ;  /* 0x0000006800400947 */ /* 0x000fea0003800000 */
[----:B------:R-:W0:Y:S01]  /*3c70*/  LDC.64 R12, c[0x0][0x5c8] ;  /* 0x00017200ff0c7b82 */ /* 0x000e220000000a00 */
[----:B------:R-:W-:Y:S01]  /*3c80*/  SHF.R.S32.HI R28, RZ, 0x1f, R5 ;  /* 0x0000001fff1c7819 */ /* 0x000fe20000011405 */
[----:B------:R-:W-:Y:S01]  /*3c90*/  ULDC.64 UR6, c[0x0][0x5d0] ;  /* 0x0001740000067ab9 */ /* 0x000fe20000000a00 */
[----:B------:R-:W-:Y:S01]  /*3ca0*/  SHF.R.S32.HI R15, RZ, 0x1f, R14 ;  /* 0x0000001fff0f7819 */ /* 0x000fe2000001140e */
[----:B------:R-:W-:Y:S02]  /*3cb0*/  BSSY B0, `(.L_x_35) ;  /* 0x000068b000007945 */ /* 0x000fe40003800000 */
[----:B------:R-:W-:-:S04]  /*3cc0*/  IMAD R8, R28, UR6, RZ ;  /* 0x000000061c087c24 */ /* 0x000fc8000f8e02ff */
[C---:B------:R-:W-:Y:S02]  /*3cd0*/  IMAD R27, R5.reuse, UR7, R8 ;  /* 0x00000007051b7c24 */ /* 0x040fe4000f8e0208 */
[----:B------:R-:W-:Y:S01]  /*3ce0*/  IMAD.WIDE.U32 R8, R5, UR6, R14 ;  /* 0x0000000605087c25 */ /* 0x000fe2000f8e000e */
[----:B------:R-:W-:-:S03]  /*3cf0*/  ULDC.64 UR6, c[0x0][0x5c0] ;  /* 0x0001700000067ab9 */ /* 0x000fc60000000a00 */
[----:B------:R-:W-:Y:S02]  /*3d00*/  IMAD.IADD R9, R9, 0x1, R27 ;  /* 0x0000000109097824 */ /* 0x000fe400078e021b */
[-C--:B0-----:R-:W-:Y:S02]  /*3d10*/  IMAD R26, R11, R12.reuse, RZ ;  /* 0x0000000c0b1a7224 */ /* 0x081fe400078e02ff */
[----:B------:R-:W-:-:S04]  /*3d20*/  IMAD.WIDE.U32 R8, R29, R12, R8 ;  /* 0x0000000c1d087225 */ /* 0x000fc800078e0008 */
[----:B------:R-:W-:-:S04]  /*3d30*/  IMAD R27, R29, R13, R26 ;  /* 0x0000000d1d1b7224 */ /* 0x000fc800078e021a */
[----:B------:R-:W-:Y:S01]  /*3d40*/  IMAD.IADD R26, R9, 0x1, R27 ;  /* 0x00000001091a7824 */ /* 0x000fe200078e021b */
[----:B------:R-:W-:Y:S02]  /*3d50*/  LEA R9, P0, R12, R8, 0x3 ;  /* 0x000000080c097211 */ /* 0x000fe400078018ff */
[----:B------:R-:W-:Y:S02]  /*3d60*/  IADD3 R8, P1, R8, UR6, RZ ;  /* 0x0000000608087c10 */ /* 0x000fe4000ff3e0ff */
[----:B------:R-:W-:Y:S02]  /*3d70*/  LEA.HI.X R13, R12, R26, R13, 0x3, P0 ;  /* 0x0000001a0c0d7211 */ /* 0x000fe400000f1c0d */
[----:B---3-5:R-:W-:Y:S02]  /*3d80*/  FSETP.NEU.AND P0, PT, R17, RZ, PT ;  /* 0x000000ff1100720b */ /* 0x028fe40003f0d000 */
[----:B------:R-:W-:Y:S02]  /*3d90*/  IADD3 R12, P3, R9, UR6, RZ ;  /* 0x00000006090c7c10 */ /* 0x000fe4000ff7e0ff */
[----:B------:R-:W-:-:S02]  /*3da0*/  IADD3.X R9, R26, UR7, RZ, P1, !PT ;  /* 0x000000071a097c10 */ /* 0x000fc40008ffe4ff */
[----:B------:R-:W-:-:S07]  /*3db0*/  IADD3.X R13, R13, UR7, RZ, P3, !PT ;  /* 0x000000070d0d7c10 */ /* 0x000fce0009ffe4ff */
[----:B------:R-:W-:Y:S05]  /*3dc0*/  @!P0 BRA `(.L_x_36) ;  /* 0x0000004c00dc8947 */ /* 0x000fea0003800000 */
[----:B------:R-:W-:Y:S01]  /*3dd0*/  ULDC.64 UR6, c[0x0][0x5b8] ;  /* 0x00016e0000067ab9 */ /* 0x000fe20000000a00 */
[----:B------:R-:W-:Y:S01]  /*3de0*/  ISETP.GE.AND P0, PT, R30, 0x1, PT ;  /* 0x000000011e00780c */ /* 0x000fe20003f06270 */
[----:B------:R-:W-:Y:S01]  /*3df0*/  IMAD R28, R28, UR6, RZ ;  /* 0x000000061c1c7c24 */ /* 0x000fe2000f8e02ff */
[----:B------:R-:W-:Y:S01]  /*3e00*/  ULDC.64 UR10, c[0x0][0x5a8] ;  /* 0x00016a00000a7ab9 */ /* 0x000fe20000000a00 */
[----:B------:R-:W-:Y:S01]  /*3e10*/  IMAD.WIDE.U32 R26, R5, UR6, R14 ;  /* 0x00000006051a7c25 */ /* 0x000fe2000f8e000e */
[----:B------:R-:W-:Y:S01]  /*3e20*/  ISETP.LT.OR P4, PT, R25, 0x1, !P0 ;  /* 0x000000011900780c */ /* 0x000fe20004781670 */
[----:B------:R-:W-:Y:S02]  /*3e30*/  BSSY B1, `(.L_x_37) ;  /* 0x000000c000017945 */ /* 0x000fe40003800000 */
[----:B------:R-:W-:Y:S01]  /*3e40*/  IMAD R5, R5, UR7, R28 ;  /* 0x0000000705057c24 */ /* 0x000fe2000f8e021c */
[----:B------:R-:W-:-:S03]  /*3e50*/  ULDC.64 UR6, c[0x0][0x5b0] ;  /* 0x00016c0000067ab9 */ /* 0x000fc60000000a00 */
[----:B------:R-:W-:Y:S02]  /*3e60*/  IMAD.IADD R27, R27, 0x1, R5 ;  /* 0x000000011b1b7824 */ /* 0x000fe400078e0205 */
[----:B------:R-:W-:Y:S02]  /*3e70*/  IMAD R5, R11, UR6, RZ ;  /* 0x000000060b057c24 */ /* 0x000fe4000f8e02ff */
[----:B------:R-:W-:-:S04]  /*3e80*/  IMAD.WIDE.U32 R14, R29, UR6, R26 ;  /* 0x000000061d0e7c25 */ /* 0x000fc8000f8e001a */
[----:B------:R-:W-:Y:S01]  /*3e90*/  IMAD R5, R29, UR7, R5 ;  /* 0x000000071d057c24 */ /* 0x000fe2000f8e0205 */
[----:B------:R-:W-:-:S04]  /*3ea0*/  IADD3 R14, P1, R14, UR10, RZ ;  /* 0x0000000a0e0e7c10 */ /* 0x000fc8000ff3e0ff */
[--C-:B------:R-:W-:Y:S02]  /*3eb0*/  IADD3.X R15, R15, UR11, R5.reuse, P1, !PT ;  /* 0x0000000b0f0f7c10 */ /* 0x100fe40008ffe405 */
[----:B------:R-:W-:Y:S01]  /*3ec0*/  PRMT R5, RZ, 0x7610, R5 ;  /* 0x00007610ff057816 */ /* 0x000fe20000000005 */
[----:B------:R-:W-:Y:S06]  /*3ed0*/  @P4 BRA `(.L_x_38) ;  /* 0x0000000000044947 */ /* 0x000fec0003800000 */
[----:B------:R0:W5:Y:S02]  /*3ee0*/  LDG.E.U8 R5, desc[UR20][R14.64] ;  /* 0x000000140e057981 */ /* 0x000164000c1e1100 */
.L_x_38:
[----:B------:R-:W-:Y:S05]  /*3ef0*/  BSYNC B1 ;  /* 0x0000000000017941 */ /* 0x000fea0003800000 */
.L_x_37:
[----:B-----5:R-:W-:Y:S01]  /*3f00*/  LOP3.LUT R5, R5, 0xff, RZ, 0xc0, !PT ;  /* 0x000000ff05057812 */ /* 0x020fe200078ec0ff */
[----:B------:R-:W-:Y:S01]  /*3f10*/  BSSY B1, `(.L_x_39) ;  /* 0x000000b000017945 */ /* 0x000fe20003800000 */
[----:B------:R-:W-:Y:S02]  /*3f20*/  ISETP.LT.OR P3, PT, R25, 0x2, !P0 ;  /* 0x000000021900780c */ /* 0x000fe40004761670 */
[----:B------:R-:W-:-:S05]  /*3f30*/  F2FP.F16.E4M3.UNPACK_B R5, R5 ;  /* 0x00000005ff05723e */ /* 0x000fca00020006ff */
[----:B------:R-:W-:Y:S01]  /*3f40*/  HADD2.F32 R28, -RZ, R5.H0_H0 ;  /* 0x20000005ff1c7230 */ /* 0x000fe20000004100 */
[----:B------:R-:W-:-:S04]  /*3f50*/  PRMT R5, RZ, 0x7610, R5 ;  /* 0x00007610ff057816 */ /* 0x000fc80000000005 */
[----:B------:R-:W-:-:S04]  /*3f60*/  FMUL R28, R28, R17 ;  /* 0x000000111c1c7220 */ /* 0x000fc80000400000 */
[----:B--2---:R-:W-:-:S05]  /*3f70*/  FFMA R28, R209, R16, R28 ;  /* 0x00000010d11c7223 */ /* 0x004fca000000001c */
[----:B------:R-:W-:-:S05]  /*3f80*/  F2FP.SATFINITE.E4M3.F32.PACK_AB_MERGE_C R31, RZ, R28, RZ ;  /* 0x0000001cff1f723e */ /* 0x000fca00048070ff */
[----:B------:R1:W-:Y:S01]  /*3f90*/  @!P4 STG.E.U8 desc[UR20][R8.64], R31 ;  /* 0x0000001f0800c986 */ /* 0x0003e2000c101114 */
[----:B------:R-:W-:Y:S05]  /*3fa0*/  @P3 BRA `(.L_x_40) ;  /* 0x0000000000043947 */ /* 0x000fea0003800000 */
[----:B------:R2:W5:Y:S02]  /*3fb0*/  LDG.E.U8 R5, desc[UR20][R14.64+0x1] ;  /* 0x000001140e057981 */ /* 0x000564000c1e1100 */
.L_x_40:
[----:B------:R-:W-:Y:S05]  /*3fc0*/  BSYNC B1 ;  /* 0x0000000000017941 */ /* 0x000fea0003800000 */
.L_x_39:
[----:B-----5:R-:W-:Y:S01]  /*3fd0*/  LOP3.LUT R5, R5, 0xff, RZ, 0xc0, !PT ;  /* 0x000000ff05057812 */ /* 0x020fe200078ec0ff */
[----:B------:R-:W-:Y:S01]  /*3fe0*/  BSSY B1, `(.L_x_41) ;  /* 0x0000013000017945 */ /* 0x000fe20003800000 */
[----:B------:R-:W-:Y:S02]  /*3ff0*/  IADD3 R29, P1, R29, 0x8, RZ ;  /* 0x000000081d1d7810 */ /* 0x000fe40007f3e0ff */
[----:B------:R-:W-:-:S03]  /*4000*/  F2FP.F16.E4M3.UNPACK_B R5, R5 ;  /* 0x00000005ff05723e */ /* 0x000fc600020006ff */
[----:B------:R-:W-:Y:S01]  /*4010*/  IMAD.X R11, RZ, RZ, R11, P1 ;  /* 0x000000ffff0b7224 */ /* 0x000fe200008e060b */
[----:B------:R-:W-:Y:S01]  /*4020*/  ISETP.GE.AND P1, PT, R30, 0x9, PT ;  /* 0x000000091e00780c */ /* 0x000fe20003f26270 */
[----:B------:R-:W-:Y:S02]  /*4030*/  HADD2.F32 R10, -RZ, R5.H0_H0 ;  /* 0x20000005ff0a7230 */ /* 0x000fe40000004100 */
[----:B------:R-:W-:Y:S01]  /*4040*/  IMAD.WIDE.U32 R26, R29, UR6, R26 ;  /* 0x000000061d1a7c25 */ /* 0x000fe2000f8e001a */
[----:B------:R-:W-:-:S03]  /*4050*/  ISETP.LT.OR P5, PT, R25, 0x1, !P1 ;  /* 0x000000011900780c */ /* 0x000fc60004fa1670 */
[----:B------:R-:W-:Y:S01]  /*4060*/  FMUL R5, R10, R17 ;  /* 0x000000110a057220 */ /* 0x000fe20000400000 */
[----:B------:R-:W-:-:S03]  /*4070*/  IMAD R10, R11, UR6, RZ ;  /* 0x000000060b0a7c24 */ /* 0x000fc6000f8e02ff */
[----:B------:R-:W-:Y:S01]  /*4080*/  FFMA R5, R208, R16, R5 ;  /* 0x00000010d0057223 */ /* 0x000fe20000000005 */
[----:B------:R-:W-:Y:S01]  /*4090*/  IMAD R29, R29, UR7, R10 ;  /* 0x000000071d1d7c24 */ /* 0x000fe2000f8e020a */
[----:B------:R-:W-:-:S03]  /*40a0*/  IADD3 R10, P4, R26, UR10, RZ ;  /* 0x0000000a1a0a7c10 */ /* 0x000fc6000ff9e0ff */
[----:B-1----:R-:W-:Y:S02]  /*40b0*/  F2FP.SATFINITE.E4M3.F32.PACK_AB_MERGE_C R31, RZ, R5, RZ ;  /* 0x00000005ff1f723e */ /* 0x002fe400048070ff */
[----:B------:R-:W-:Y:S02]  /*40c0*/  IADD3.X R11, R27, UR11, R29, P4, !PT ;  /* 0x0000000b1b0b7c10 */ /* 0x000fe4000a7fe41d */
[----:B------:R-:W-:Y:S01]  /*40d0*/  PRMT R5, RZ, 0x7610, R5 ;  /* 0x00007610ff057816 */ /* 0x000fe20000000005 */
[----:B------:R1:W-:Y:S01]  /*40e0*/  @!P3 STG.E.U8 desc[UR20][R8.64+0x1], R31 ;  /* 0x0000011f0800b986 */ /* 0x0003e2000c101114 */
[----:B------:R-:W-:Y:S05]  /*40f0*/  @P5 BRA `(.L_x_42) ;  /* 0x0000000000045947 */ /* 0x000fea0003800000 */
[----:B------:R3:W5:Y:S02]  /*4100*/  LDG.E.U8 R5, desc[UR20][R10.64] ;  /* 0x000000140a057981 */ /* 0x000764000c1e1100 */
.L_x_42:
[----:B------:R-:W-:Y:S05]  /*4110*/  BSYNC B1 ;  /* 0x0000000000017941 */ /* 0x000fea0003800000 */
.L_x_41:
[----:B-----5:R-:W-:Y:S01]  /*4120*/  LOP3.LUT R5, R5, 0xff, RZ, 0xc0, !PT ;  /* 0x000000ff05057812 */ /* 0x020fe200078ec0ff */
[----:B------:R-:W-:Y:S01]  /*4130*/  BSSY B1, `(.L_x_43) ;  /* 0x000000b000017945 */ /* 0x000fe20003800000 */
[----:B------:R-:W-:Y:S02]  /*4140*/  ISETP.LT.OR P3, PT, R25, 0x2, !P1 ;  /* 0x000000021900780c */ /* 0x000fe40004f61670 */
[----:B------:R-:W-:-:S05]  /*4150*/  F2FP.F16.E4M3.UNPACK_B R5, R5 ;  /* 0x00000005ff05723e */ /* 0x000fca00020006ff */
[----:B------:R-:W-:Y:S01]  /*4160*/  HADD2.F32 R26, -RZ, R5.H0_H0 ;  /* 0x20000005ff1a7230 */ /* 0x000fe20000004100 */
[----:B------:R-:W-:-:S04]  /*4170*/  PRMT R5, RZ, 0x7610, R5 ;  /* 0x00007610ff057816 */ /* 0x000fc80000000005 */
[----:B------:R-:W-:-:S04]  /*4180*/  FMUL R26, R26, R17 ;  /* 0x000000111a1a7220 */ /* 0x000fc80000400000 */
[----:B------:R-:W-:-:S05]  /*4190*/  FFMA R26, R207, R16, R26 ;  /* 0x00000010cf1a7223 */ /* 0x000fca000000001a */
[----:B------:R-:W-:-:S05]  /*41a0*/  F2FP.SATFINITE.E4M3.F32.PACK_AB_MERGE_C R27, RZ, R26, RZ ;  /* 0x0000001aff1b723e */ /* 0x000fca00048070ff */
[----:B------:R4:W-:Y:S01]  /*41b0*/  @!P5 STG.E.U8 desc[UR20][R12.64], R27 ;  /* 0x0000001b0c00d986 */ /* 0x0009e2000c101114 */
[----:B------:R-:W-:Y:S05]  /*41c0*/  @P3 BRA `(.L_x_44) ;  /* 0x0000000000043947 */ /* 0x000fea0003800000 */
[----:B------:R0:W5:Y:S02]  /*41d0*/  LDG.E.U8 R5, desc[UR20][R10.64+0x1] ;  /* 0x000001140a057981 */ /* 0x000164000c1e1100 */
.L_x_44:
[----:B------:R-:W-:Y:S05]  /*41e0*/  BSYNC B1 ;  /* 0x0000000000017941 */ /* 0x000fea0003800000 */
.L_x_43:
[----:B-----5:R-:W-:Y:S01]  /*41f0*/  LOP3.LUT R5, R5, 0xff, RZ, 0xc0, !PT ;  /* 0x000000ff05057812 */ /* 0x020fe200078ec0ff */
[----:B------:R-:W-:Y:S01]  /*4200*/  BSSY B1, `(.L_x_45) ;  /* 0x000000b000017945 */ /* 0x000fe20003800000 */
[----:B------:R-:W-:Y:S02]  /*4210*/  ISETP.LT.OR P4, PT, R25, 0x9, !P0 ;  /* 0x000000091900780c */ /* 0x000fe40004781670 */
[----:B------:R-:W-:-:S05]  /*4220*/  F2FP.F16.E4M3.UNPACK_B R5, R5 ;  /* 0x00000005ff05723e */ /* 0x000fca00020006ff */
[----:B------:R-:W-:-:S05]  /*4230*/  HADD2.F32 R26, -RZ, R5.H0_H0 ;  /* 0x20000005ff1a7230 */ /* 0x000fca0000004100 */
[----:B------:R-:W-:-:S04]  /*4240*/  FMUL R5, R26, R17 ;  /* 0x000000111a057220 */ /* 0x000fc80000400000 */
[----:B------:R-:W-:-:S05]  /*4250*/  FFMA R5, R206, R16, R5 ;  /* 0x00000010ce057223 */ /* 0x000fca0000000005 */
[----:B----4-:R-:W-:Y:S02]  /*4260*/  F2FP.SATFINITE.E4M3.F32.PACK_AB_MERGE_C R27, RZ, R5, RZ ;  /* 0x00000005ff1b723e */ /* 0x010fe400048070ff */
[----:B------:R-:W-:-:S03]  /*4270*/  PRMT R5, RZ, 0x7610, R5 ;  /* 0x00007610ff057816 */ /* 0x000fc60000000005 */
[----:B------:R4:W-:Y:S01]  /*4280*/  @!P3 STG.E.U8 desc[UR20][R12.64+0x1], R27 ;  /* 0x0000011b0c00b986 */ /* 0x0009e2000c101114 */
[----:B------:R-:W-:Y:S05]  /*4290*/  @P4 BRA `(.L_x_46) ;  /* 0x0000000000044947 */ /* 0x000fea0003800000 */
[----:B------:R0:W5:Y:S02]  /*42a0*/  LDG.E.U8 R5, desc[UR20][R14.64+0x8] ;  /* 0x000008140e057981 */ /* 0x000164000c1e1100 */
.L_x_46:
[----:B------:R-:W-:Y:S05]  /*42b0*/  BSYNC B1 ;  /* 0x0000000000017941 */ /* 0x000fea0003800000 */
.L_x_45:
        /* <DEDUP_REMOVED lines=8> */
[----:B----4-:R-:W-:-:S05]  /*4340*/  F2FP.SATFINITE.E4M3.F32.PACK_AB_MERGE_C R27, RZ, R26, RZ ;  /* 0x0000001aff1b723e */ /* 0x010fca00048070ff */
[----:B------:R4:W-:Y:S01]  /*4350*/  @!P4 STG.E.U8 desc[UR20][R8.64+0x8], R27 ;  /* 0x0000081b0800c986 */ /* 0x0009e2000c101114 */
[----:B------:R-:W-:Y:S05]  /*4360*/  @P3 BRA `(.L_x_48) ;  /* 0x0000000000043947 */ /* 0x000fea0003800000 */
[----:B------:R0:W5:Y:S02]  /*4370*/  LDG.E.U8 R5, desc[UR20][R14.64+0x9] ;  /* 0x000009140e057981 */ /* 0x000164000c1e1100 */
.L_x_48:
[----:B------:R-:W-:Y:S05]  /*4380*/  BSYNC B1 ;  /* 0x0000000000017941 */ /* 0x000fea0003800000 */
.L_x_47:
        /* <DEDUP_REMOVED lines=12> */
.L_x_50:
[----:B------:R-:W-:Y:S05]  /*4450*/  BSYNC B1 ;  /* 0x0000000000017941 */ /* 0x000fea0003800000 */
.L_x_49:
        /* <DEDUP_REMOVED lines=12> */
.L_x_52:
[----:B------:R-:W-:Y:S05]  /*4520*/  BSYNC B1 ;  /* 0x0000000000017941 */ /* 0x000fea0003800000 */
.L_x_51:
        /* <DEDUP_REMOVED lines=12> */
.L_x_54:
[----:B------:R-:W-:Y:S05]  /*45f0*/  BSYNC B1 ;  /* 0x0000000000017941 */ /* 0x000fea0003800000 */
.L_x_53:
        /* <DEDUP_REMOVED lines=12> */
.L_x_56:
[----:B------:R-:W-:Y:S05]  /*46c0*/  BSYNC B1 ;  /* 0x0000000000017941 */ /* 0x000fea0003800000 */
.L_x_55:
        /* <DEDUP_REMOVED lines=12> */
.L_x_58:
[----:B------:R-:W-:Y:S05]  /*4790*/  BSYNC B1 ;  /* 0x0000000000017941 */ /* 0x000fea0003800000 */
.L_x_57:
        /* <DEDUP_REMOVED lines=12> */
.L_x_60:
[----:B------:R-:W-:Y:S05]  /*4860*/  BSYNC B1 ;  /* 0x0000000000017941 */ /* 0x000fea0003800000 */
.L_x_59:
        /* <DEDUP_REMOVED lines=12> */
.L_x_62:
[----:B------:R-:W-:Y:S05]  /*4930*/  BSYNC B1 ;  /* 0x0000000000017941 */ /* 0x000fea0003800000 */
.L_x_61:
        /* <DEDUP_REMOVED lines=12> */
.L_x_64:
[----:B------:R-:W-:Y:S05]  /*4a00*/  BSYNC B1 ;  /* 0x0000000000017941 */ /* 0x000fea0003800000 */
.L_x_63:
        /* <DEDUP_REMOVED lines=12> */
.L_x_66:
[----:B------:R-:W-:Y:S05]  /*4ad0*/  BSYNC B1 ;  /* 0x0000000000017941 */ /* 0x000fea0003800000 */
.L_x_65:
        /* <DEDUP_REMOVED lines=12> */
.L_x_68:
[----:B------:R-:W-:Y:S05]  /*4ba0*/  BSYNC B1 ;  /* 0x0000000000017941 */ /* 0x000fea0003800000 */
.L_x_67:
        /* <DEDUP_REMOVED lines=12> */
.L_x_70:
[----:B------:R-:W-:Y:S05]  /*4c70*/  BSYNC B1 ;  /* 0x0000000000017941 */ /* 0x000fea0003800000 */
.L_x_69:
        /* <DEDUP_REMOVED lines=12> */
.L_x_72:
[----:B------:R-:W-:Y:S05]  /*4d40*/  BSYNC B1 ;  /* 0x0000000000017941 */ /* 0x000fea0003800000 */
.L_x_71:
        /* <DEDUP_REMOVED lines=12> */
.L_x_74:
[----:B------:R-:W-:Y:S05]  /*4e10*/  BSYNC B1 ;  /* 0x0000000000017941 */ /* 0x000fea0003800000 */
.L_x_73:
        /* <DEDUP_REMOVED lines=12> */
.L_x_76:
[----:B------:R-:W-:Y:S05]  /*4ee0*/  BSYNC B1 ;  /* 0x0000000000017941 */ /* 0x000fea0003800000 */
.L_x_75:
        /* <DEDUP_REMOVED lines=12> */
.L_x_78:
[----:B------:R-:W-:Y:S05]  /*4fb0*/  BSYNC B1 ;  /* 0x0000000000017941 */ /* 0x000fea0003800000 */
.L_x_77:
        /* <DEDUP_REMOVED lines=12> */
.L_x_80:
[----:B------:R-:W-:Y:S05]  /*5080*/  BSYNC B1 ;  /* 0x0000000000017941 */ /* 0x000fea0003800000 */
.L_x_79:
        /* <DEDUP_REMOVED lines=12> */
.L_x_82:
[----:B------:R-:W-:Y:S05]  /*5150*/  BSYNC B1 ;  /* 0x0000000000017941 */ /* 0x000fea0003800000 */
.L_x_81:
        /* <DEDUP_REMOVED lines=12> */
.L_x_84:
[----:B------:R-:W-:Y:S05]  /*5220*/  BSYNC B1 ;  /* 0x0000000000017941 */ /* 0x000fea0003800000 */
.L_x_83:
        /* <DEDUP_REMOVED lines=12> */
.L_x_86:
[----:B------:R-:W-:Y:S05]  /*52f0*/  BSYNC B1 ;  /* 0x0000000000017941 */ /* 0x000fea0003800000 */
.L_x_85:
        /* <DEDUP_REMOVED lines=12> */
.L_x_88:
[----:B------:R-:W-:Y:S05]  /*53c0*/  BSYNC B1 ;  /* 0x0000000000017941 */ /* 0x000fea0003800000 */
.L_x_87:
        /* <DEDUP_REMOVED lines=12> */
.L_x_90:
[----:B------:R-:W-:Y:S05]  /*5490*/  BSYNC B1 ;  /* 0x0000000000017941 */ /* 0x000fea0003800000 */
.L_x_89:
        /* <DEDUP_REMOVED lines=12> */
.L_x_92:
[----:B------:R-:W-:Y:S05]  /*5560*/  BSYNC B1 ;  /* 0x0000000000017941 */ /* 0x000fea0003800000 */
.L_x_91:
        /* <DEDUP_REMOVED lines=12> */
.L_x_94:
[----:B------:R-:W-:Y:S05]  /*5630*/  BSYNC B1 ;  /* 0x0000000000017941 */ /* 0x000fea0003800000 */
.L_x_93:
        /* <DEDUP_REMOVED lines=12> */
.L_x_96:
[----:B------:R-:W-:Y:S05]  /*5700*/  BSYNC B1 ;  /* 0x0000000000017941 */ /* 0x000fea0003800000 */
.L_x_95:
        /* <DEDUP_REMOVED lines=12> */
.L_x_98:
[----:B------:R-:W-:Y:S05]  /*57d0*/  BSYNC B1 ;  /* 0x0000000000017941 */ /* 0x000fea0003800000 */
.L_x_97:
        /* <DEDUP_REMOVED lines=12> */
.L_x_100:
[----:B------:R-:W-:Y:S05]  /*58a0*/  BSYNC B1 ;  /* 0x0000000000017941 */ /* 0x000fea0003800000 */
.L_x_99:
        /* <DEDUP_REMOVED lines=12> */
.L_x_102:
[----:B------:R-:W-:Y:S05]  /*5970*/  BSYNC B1 ;  /* 0x0000000000017941 */ /* 0x000fea0003800000 */
.L_x_101:
        /* <DEDUP_REMOVED lines=12> */
.L_x_104:
[----:B------:R-:W-:Y:S05]  /*5a40*/  BSYNC B1 ;  /* 0x0000000000017941 */ /* 0x000fea0003800000 */
.L_x_103:
        /* <DEDUP_REMOVED lines=12> */
.L_x_106:
[----:B------:R-:W-:Y:S05]  /*5b10*/  BSYNC B1 ;  /* 0x0000000000017941 */ /* 0x000fea0003800000 */
.L_x_105:
        /* <DEDUP_REMOVED lines=12> */
.L_x_108:
[----:B------:R-:W-:Y:S05]  /*5be0*/  BSYNC B1 ;  /* 0x0000000000017941 */ /* 0x000fea0003800000 */
.L_x_107:
        /* <DEDUP_REMOVED lines=12> */
.L_x_110:
[----:B------:R-:W-:Y:S05]  /*5cb0*/  BSYNC B1 ;  /* 0x0000000000017941 */ /* 0x000fea0003800000 */
.L_x_109:
        /* <DEDUP_REMOVED lines=12> */
.L_x_112:
[----:B------:R-:W-:Y:S05]  /*5d80*/  BSYNC B1 ;  /* 0x0000000000017941 */ /* 0x000fea0003800000 */
.L_x_111:
        /* <DEDUP_REMOVED lines=12> */
.L_x_114:
[----:B------:R-:W-:Y:S05]  /*5e50*/  BSYNC B1 ;  /* 0x0000000000017941 */ /* 0x000fea0003800000 */
.L_x_113:
        /* <DEDUP_REMOVED lines=12> */
.L_x_116:
[----:B------:R-:W-:Y:S05]  /*5f20*/  BSYNC B1 ;  /* 0x0000000000017941 */ /* 0x000fea0003800000 */
.L_x_115:
        /* <DEDUP_REMOVED lines=12> */
.L_x_118:
[----:B------:R-:W-:Y:S05]  /*5ff0*/  BSYNC B1 ;  /* 0x0000000000017941 */ /* 0x000fea0003800000 */
.L_x_117:
        /* <DEDUP_REMOVED lines=12> */
.L_x_120:
[----:B------:R-:W-:Y:S05]  /*60c0*/  BSYNC B1 ;  /* 0x0000000000017941 */ /* 0x000fea0003800000 */
.L_x_119:
        /* <DEDUP_REMOVED lines=12> */
.L_x_122:
[----:B------:R-:W-:Y:S05]  /*6190*/  BSYNC B1 ;  /* 0x0000000000017941 */ /* 0x000fea0003800000 */
.L_x_121:
        /* <DEDUP_REMOVED lines=12> */
.L_x_124:
[----:B------:R-:W-:Y:S05]  /*6260*/  BSYNC B1 ;  /* 0x0000000000017941 */ /* 0x000fea0003800000 */
.L_x_123:
        /* <DEDUP_REMOVED lines=12> */
.L_x_126:
[----:B------:R-:W-:Y:S05]  /*6330*/  BSYNC B1 ;  /* 0x0000000000017941 */ /* 0x000fea0003800000 */
.L_x_125:
        /* <DEDUP_REMOVED lines=12> */
.L_x_128:
[----:B------:R-:W-:Y:S05]  /*6400*/  BSYNC B1 ;  /* 0x0000000000017941 */ /* 0x000fea0003800000 */
.L_x_127:
        /* <DEDUP_REMOVED lines=12> */
.L_x_130:
[----:B------:R-:W-:Y:S05]  /*64d0*/  BSYNC B1 ;  /* 0x0000000000017941 */ /* 0x000fea0003800000 */
.L_x_129:
        /* <DEDUP_REMOVED lines=12> */
.L_x_132:
[----:B------:R-:W-:Y:S05]  /*65a0*/  BSYNC B1 ;  /* 0x0000000000017941 */ /* 0x000fea0003800000 */
.L_x_131:
        /* <DEDUP_REMOVED lines=12> */
.L_x_134:
[----:B------:R-:W-:Y:S05]  /*6670*/  BSYNC B1 ;  /* 0x0000000000017941 */ /* 0x000fea0003800000 */
.L_x_133:
        /* <DEDUP_REMOVED lines=12> */
.L_x_136:
[----:B------:R-:W-:Y:S05]  /*6740*/  BSYNC B1 ;  /* 0x0000000000017941 */ /* 0x000fea0003800000 */
.L_x_135:
        /* <DEDUP_REMOVED lines=12> */
.L_x_138:
[----:B------:R-:W-:Y:S05]  /*6810*/  BSYNC B1 ;  /* 0x0000000000017941 */ /* 0x000fea0003800000 */
.L_x_137:
        /* <DEDUP_REMOVED lines=12> */
.L_x_140:
[----:B------:R-:W-:Y:S05]  /*68e0*/  BSYNC B1 ;  /* 0x0000000000017941 */ /* 0x000fea0003800000 */
.L_x_139:
        /* <DEDUP_REMOVED lines=12> */
.L_x_142:
[----:B------:R-:W-:Y:S05]  /*69b0*/  BSYNC B1 ;  /* 0x0000000000017941 */ /* 0x000fea0003800000 */
.L_x_141:
        /* <DEDUP_REMOVED lines=12> */
.L_x_144:
[----:B------:R-:W-:Y:S05]  /*6a80*/  BSYNC B1 ;  /* 0x0000000000017941 */ /* 0x000fea0003800000 */
.L_x_143:
        /* <DEDUP_REMOVED lines=12> */
.L_x_146:
[----:B------:R-:W-:Y:S05]  /*6b50*/  BSYNC B1 ;  /* 0x0000000000017941 */ /* 0x000fea0003800000 */
.L_x_145:
        /* <DEDUP_REMOVED lines=12> */
.L_x_148:
[----:B------:R-:W-:Y:S05]  /*6c20*/  BSYNC B1 ;  /* 0x0000000000017941 */ /* 0x000fea0003800000 */
.L_x_147:
        /* <DEDUP_REMOVED lines=12> */
.L_x_150:
[----:B------:R-:W-:Y:S05]  /*6cf0*/  BSYNC B1 ;  /* 0x0000000000017941 */ /* 0x000fea0003800000 */
.L_x_149:
        /* <DEDUP_REMOVED lines=12> */
.L_x_152:
[----:B------:R-:W-:Y:S05]  /*6dc0*/  BSYNC B1 ;  /* 0x0000000000017941 */ /* 0x000fea0003800000 */
.L_x_151:
        /* <DEDUP_REMOVED lines=12> */
.L_x_154:
[----:B------:R-:W-:Y:S05]  /*6e90*/  BSYNC B1 ;  /* 0x0000000000017941 */ /* 0x000fea0003800000 */
.L_x_153:
        /* <DEDUP_REMOVED lines=12> */
.L_x_156:
[----:B------:R-:W-:Y:S05]  /*6f60*/  BSYNC B1 ;  /* 0x0000000000017941 */ /* 0x000fea0003800000 */
.L_x_155:
        /* <DEDUP_REMOVED lines=12> */
.L_x_158:
[----:B------:R-:W-:Y:S05]  /*7030*/  BSYNC B1 ;  /* 0x0000000000017941 */ /* 0x000fea0003800000 */
.L_x_157:
        /* <DEDUP_REMOVED lines=12> */
.L_x_160:
[----:B------:R-:W-:Y:S05]  /*7100*/  BSYNC B1 ;  /* 0x0000000000017941 */ /* 0x000fea0003800000 */
.L_x_159:
        /* <DEDUP_REMOVED lines=12> */
.L_x_162:
[----:B------:R-:W-:Y:S05]  /*71d0*/  BSYNC B1 ;  /* 0x0000000000017941 */ /* 0x000fea0003800000 */
.L_x_161:
        /* <DEDUP_REMOVED lines=12> */
.L_x_164:
[----:B------:R-:W-:Y:S05]  /*72a0*/  BSYNC B1 ;  /* 0x0000000000017941 */ /* 0x000fea0003800000 */
.L_x_163:
        /* <DEDUP_REMOVED lines=12> */
.L_x_166:
[----:B------:R-:W-:Y:S05]  /*7370*/  BSYNC B1 ;  /* 0x0000000000017941 */ /* 0x000fea0003800000 */
.L_x_165:
        /* <DEDUP_REMOVED lines=12> */
.L_x_168:
[----:B------:R-:W-:Y:S05]  /*7440*/  BSYNC B1 ;  /* 0x0000000000017941 */ /* 0x000fea0003800000 */
.L_x_167:
        /* <DEDUP_REMOVED lines=12> */
.L_x_170:
[----:B------:R-:W-:Y:S05]  /*7510*/  BSYNC B1 ;  /* 0x0000000000017941 */ /* 0x000fea0003800000 */
.L_x_169:
        /* <DEDUP_REMOVED lines=12> */
.L_x_172:
[----:B------:R-:W-:Y:S05]  /*75e0*/  BSYNC B1 ;  /* 0x0000000000017941 */ /* 0x000fea0003800000 */
.L_x_171:
        /* <DEDUP_REMOVED lines=12> */
.L_x_174:
[----:B------:R-:W-:Y:S05]  /*76b0*/  BSYNC B1 ;  /* 0x0000000000017941 */ /* 0x000fea0003800000 */
.L_x_173:
        /* <DEDUP_REMOVED lines=12> */
.L_x_176:
[----:B------:R-:W-:Y:S05]  /*7780*/  BSYNC B1 ;  /* 0x0000000000017941 */ /* 0x000fea0003800000 */
.L_x_175:
        /* <DEDUP_REMOVED lines=12> */
.L_x_178:
[----:B------:R-:W-:Y:S05]  /*7850*/  BSYNC B1 ;  /* 0x0000000000017941 */ /* 0x000fea0003800000 */
.L_x_177:
        /* <DEDUP_REMOVED lines=12> */
.L_x_180:
[----:B------:R-:W-:Y:S05]  /*7920*/  BSYNC B1 ;  /* 0x0000000000017941 */ /* 0x000fea0003800000 */
.L_x_179:
        /* <DEDUP_REMOVED lines=12> */
.L_x_182:
[----:B------:R-:W-:Y:S05]  /*79f0*/  BSYNC B1 ;  /* 0x0000000000017941 */ /* 0x000fea0003800000 */
.L_x_181:
        /* <DEDUP_REMOVED lines=12> */
.L_x_184:
[----:B------:R-:W-:Y:S05]  /*7ac0*/  BSYNC B1 ;  /* 0x0000000000017941 */ /* 0x000fea0003800000 */
.L_x_183:
        /* <DEDUP_REMOVED lines=12> */
.L_x_186:
[----:B------:R-:W-:Y:S05]  /*7b90*/  BSYNC B1 ;  /* 0x0000000000017941 */ /* 0x000fea0003800000 */
.L_x_185:
        /* <DEDUP_REMOVED lines=12> */
.L_x_188:
[----:B------:R-:W-:Y:S05]  /*7c60*/  BSYNC B1 ;  /* 0x0000000000017941 */ /* 0x000fea0003800000 */
.L_x_187:
        /* <DEDUP_REMOVED lines=12> */
.L_x_190:
[----:B------:R-:W-:Y:S05]  /*7d30*/  BSYNC B1 ;  /* 0x0000000000017941 */ /* 0x000fea0003800000 */
.L_x_189:
        /* <DEDUP_REMOVED lines=12> */
.L_x_192:
[----:B------:R-:W-:Y:S05]  /*7e00*/  BSYNC B1 ;  /* 0x0000000000017941 */ /* 0x000fea0003800000 */
.L_x_191:
        /* <DEDUP_REMOVED lines=12> */
.L_x_194:
[----:B------:R-:W-:Y:S05]  /*7ed0*/  BSYNC B1 ;  /* 0x0000000000017941 */ /* 0x000fea0003800000 */
.L_x_193:
        /* <DEDUP_REMOVED lines=12> */
.L_x_196:
[----:B------:R-:W-:Y:S05]  /*7fa0*/  BSYNC B1 ;  /* 0x0000000000017941 */ /* 0x000fea0003800000 */
.L_x_195:
        /* <DEDUP_REMOVED lines=12> */
.L_x_198:
[----:B------:R-:W-:Y:S05]  /*8070*/  BSYNC B1 ;  /* 0x0000000000017941 */ /* 0x000fea0003800000 */
.L_x_197:
        /* <DEDUP_REMOVED lines=12> */
.L_x_200:
[----:B------:R-:W-:Y:S05]  /*8140*/  BSYNC B1 ;  /* 0x0000000000017941 */ /* 0x000fea0003800000 */
.L_x_199:
        /* <DEDUP_REMOVED lines=12> */
.L_x_202:
[----:B------:R-:W-:Y:S05]  /*8210*/  BSYNC B1 ;  /* 0x0000000000017941 */ /* 0x000fea0003800000 */
.L_x_201:
        /* <DEDUP_REMOVED lines=12> */
.L_x_204:
[----:B------:R-:W-:Y:S05]  /*82e0*/  BSYNC B1 ;  /* 0x0000000000017941 */ /* 0x000fea0003800000 */
.L_x_203:
        /* <DEDUP_REMOVED lines=12> */
.L_x_206:
[----:B------:R-:W-:Y:S05]  /*83b0*/  BSYNC B1 ;  /* 0x0000000000017941 */ /* 0x000fea0003800000 */
.L_x_205:
        /* <DEDUP_REMOVED lines=12> */
.L_x_208:
[----:B------:R-:W-:Y:S05]  /*8480*/  BSYNC B1 ;  /* 0x0000000000017941 */ /* 0x000fea0003800000 */
.L_x_207:
        /* <DEDUP_REMOVED lines=12> */
.L_x_210:
[----:B------:R-:W-:Y:S05]  /*8550*/  BSYNC B1 ;  /* 0x0000000000017941 */ /* 0x000fea0003800000 */
.L_x_209:
        /* <DEDUP_REMOVED lines=12> */
.L_x_212:
[----:B------:R-:W-:Y:S05]  /*8620*/  BSYNC B1 ;  /* 0x0000000000017941 */ /* 0x000fea0003800000 */
.L_x_211:
        /* <DEDUP_REMOVED lines=12> */
.L_x_214:
[----:B------:R-:W-:Y:S05]  /*86f0*/  BSYNC B1 ;  /* 0x0000000000017941 */ /* 0x000fea0003800000 */
.L_x_213:
        /* <DEDUP_REMOVED lines=12> */
.L_x_216:
[----:B------:R-:W-:Y:S05]  /*87c0*/  BSYNC B1 ;  /* 0x0000000000017941 */ /* 0x000fea0003800000 */
.L_x_215:
        /* <DEDUP_REMOVED lines=12> */
.L_x_218:
[----:B------:R-:W-:Y:S05]  /*8890*/  BSYNC B1 ;  /* 0x0000000000017941 */ /* 0x000fea0003800000 */
.L_x_217:
        /* <DEDUP_REMOVED lines=12> */
.L_x_220:
[----:B------:R-:W-:Y:S05]  /*8960*/  BSYNC B1 ;  /* 0x0000000000017941 */ /* 0x000fea0003800000 */
.L_x_219:
[----:B-----5:R-:W-:Y:S01]  /*8970*/  LOP3.LUT R5, R5, 0xff, RZ, 0xc0, !PT ;  /* 0x000000ff05057812 */ /* 0x020fe200078ec0ff */
[----:B------:R-:W-:Y:S01]  /*8980*/  BSSY B1, `(.L_x_221) ;  /* 0x000000b000017945 */ /* 0x000fe20003800000 */
[----:B------:R-:W-:Y:S02]  /*8990*/  ISETP.LT.OR P4, PT, R25, 0xb9, !P0 ;  /* 0x000000b91900780c */ /* 0x000fe40004781670 */
[----:B------:R-:W-:-:S05]  /*89a0*/  F2FP.F16.E4M3.UNPACK_B R5, R5 ;  /* 0x00000005ff05723e */ /* 0x000fca00020006ff */
[----:B------:R-:W-:-:S05]  /*89b0*/  HADD2.F32 R26, -RZ, R5.H0_H0 ;  /* 0x20000005ff1a7230 */ /* 0x000fca0000004100 */
[----:B------:R-:W-:-:S04]  /*89c0*/  FMUL R5, R26, R17 ;  /* 0x000000111a057220 */ /* 0x000fc80000400000 */
[----:B------:R-:W-:-:S05]  /*89d0*/  FFMA R5, R22, R16, R5 ;  /* 0x0000001016057223 */ /* 0x000fca0000000005 */
[----:B0-----:R-:W-:Y:S02]  /*89e0*/  F2FP.SATFINITE.E4M3.F32.PACK_AB_MERGE_C R23, RZ, R5, RZ ;  /* 0x00000005ff17723e */ /* 0x001fe400048070ff */
[----:B------:R-:W-:-:S03]  /*89f0*/  PRMT R5, RZ, 0x7610, R5 ;  /* 0x00007610ff057816 */ /* 0x000fc60000000005 */
[----:B------:R0:W-:Y:S01]  /*8a00*/  @!P3 STG.E.U8 desc[UR20][R12.64+0xb1], R23 ;  /* 0x0000b1170c00b986 */ /* 0x0001e2000c101114 */
[----:B------:R-:W-:Y:S05]  /*8a10*/  @P4 BRA `(.L_x_222) ;  /* 0x0000000000044947 */ /* 0x000fea0003800000 */
[----:B------:R0:W5:Y:S02]  /*8a20*/  LDG.E.U8 R5, desc[UR20][R14.64+0xb8] ;  /* 0x0000b8140e057981 */ /* 0x000164000c1e1100 */
.L_x_222:
[----:B------:R-:W-:Y:S05]  /*8a30*/  BSYNC B1 ;  /* 0x0000000000017941 */ /* 0x000fea0003800000 */
.L_x_221:
        /* <DEDUP_REMOVED lines=12> */
.L_x_224:
[----:B------:R-:W-:Y:S05]  /*8b00*/  BSYNC B1 ;  /* 0x0000000000017941 */ /* 0x000fea0003800000 */
.L_x_223:
[----:B-----5:R-:W-:Y:S01]  /*8b10*/  LOP3.LUT R5, R5, 0xff, RZ, 0xc0, !PT ;  /* 0x000000ff05057812 */ /* 0x020fe200078ec0ff */
[----:B------:R-:W-:Y:S01]  /*8b20*/  BSSY B1, `(.L_x_225) ;  /* 0x000000b000017945 */ /* 0x000fe20003800000 */
[----:B------:R-:W-:Y:S02]  /*8b30*/  ISETP.LT.OR P3, PT, R25, 0xb9, !P1 ;  /* 0x000000b91900780c */ /* 0x000fe40004f61670 */
[----:B------:R-:W-:-:S05]  /*8b40*/  F2FP.F16.E4M3.UNPACK_B R5, R5 ;  /* 0x00000005ff05723e */ /* 0x000fca00020006ff */
[----:B0-2---:R-:W-:-:S05]  /*8b50*/  HADD2.F32 R14, -RZ, R5.H0_H0 ;  /* 0x20000005ff0e7230 */ /* 0x005fca0000004100 */
[----:B------:R-:W-:-:S04]  /*8b60*/  FMUL R5, R14, R17 ;  /* 0x000000110e057220 */ /* 0x000fc80000400000 */
[----:B------:R-:W-:-:S05]  /*8b70*/  FFMA R5, R20, R16, R5 ;  /* 0x0000001014057223 */ /* 0x000fca0000000005 */
[----:B------:R-:W-:Y:S02]  /*8b80*/  F2FP.SATFINITE.E4M3.F32.PACK_AB_MERGE_C R15, RZ, R5, RZ ;  /* 0x00000005ff0f723e */ /* 0x000fe400048070ff */
[----:B------:R-:W-:-:S03]  /*8b90*/  PRMT R5, RZ, 0x7610, R5 ;  /* 0x00007610ff057816 */ /* 0x000fc60000000005 */
[----:B------:R0:W-:Y:S01]  /*8ba0*/  @!P0 STG.E.U8 desc[UR20][R8.64+0xb9], R15 ;  /* 0x0000b90f08008986 */ /* 0x0001e2000c101114 */
[----:B------:R-:W-:Y:S05]  /*8bb0*/  @P3 BRA `(.L_x_226) ;  /* 0x0000000000043947 */ /* 0x000fea0003800000 */
[----:B------:R2:W5:Y:S02]  /*8bc0*/  LDG.E.U8 R5, desc[UR20][R10.64+0xb8] ;  /* 0x0000b8140a057981 */ /* 0x000564000c1e1100 */
.L_x_226:
[----:B------:R-:W-:Y:S05]  /*8bd0*/  BSYNC B1 ;  /* 0x0000000000017941 */ /* 0x000fea0003800000 */
.L_x_225:
[----:B-----5:R-:W-:Y:S01]  /*8be0*/  LOP3.LUT R5, R5, 0xff, RZ, 0xc0, !PT ;  /* 0x000000ff05057812 */ /* 0x020fe200078ec0ff */
[----:B------:R-:W-:Y:S01]  /*8bf0*/  BSSY B1, `(.L_x_227) ;  /* 0x000000b000017945 */ /* 0x000fe20003800000 */
[----:B------:R-:W-:Y:S02]  /*8c00*/  ISETP.LT.OR P1, PT, R25, 0xba, !P1 ;  /* 0x000000ba1900780c */ /* 0x000fe40004f21670 */
[----:B------:R-:W-:-:S05]  /*8c10*/  F2FP.F16.E4M3.UNPACK_B R5, R5 ;  /* 0x00000005ff05723e */ /* 0x000fca00020006ff */
[----:B01--4-:R-:W-:Y:S01]  /*8c20*/  HADD2.F32 R8, -RZ, R5.H0_H0 ;  /* 0x20000005ff087230 */ /* 0x013fe20000004100 */
[----:B------:R-:W-:-:S04]  /*8c30*/  PRMT R5, RZ, 0x7610, R5 ;  /* 0x00007610ff057816 */ /* 0x000fc80000000005 */
[----:B------:R-:W-:-:S04]  /*8c40*/  FMUL R8, R8, R17 ;  /* 0x0000001108087220 */ /* 0x000fc80000400000 */
[----:B------:R-:W-:-:S05]  /*8c50*/  FFMA R8, R19, R16, R8 ;  /* 0x0000001013087223 */ /* 0x000fca0000000008 */
[----:B------:R-:W-:-:S05]  /*8c60*/  F2FP.SATFINITE.E4M3.F32.PACK_AB_MERGE_C R9, RZ, R8, RZ ;  /* 0x00000008ff09723e */ /* 0x000fca00048070ff */
[----:B------:R0:W-:Y:S01]  /*8c70*/  @!P3 STG.E.U8 desc[UR20][R12.64+0xb8], R9 ;  /* 0x0000b8090c00b986 */ /* 0x0001e2000c101114 */
[----:B------:R-:W-:Y:S05]  /*8c80*/  @P1 BRA `(.L_x_228) ;  /* 0x0000000000041947 */ /* 0x000fea0003800000 */
[----:B------:R1:W5:Y:S02]  /*8c90*/  LDG.E.U8 R5, desc[UR20][R10.64+0xb9] ;  /* 0x0000b9140a057981 */ /* 0x000364000c1e1100 */
.L_x_228:
[----:B------:R-:W-:Y:S05]  /*8ca0*/  BSYNC B1 ;  /* 0x0000000000017941 */ /* 0x000fea0003800000 */
.L_x_227:
[----:B------:R-:W-:Y:S05]  /*8cb0*/  @P1 BRA `(.L_x_229) ;  /* 0x0000001800281947 */ /* 0x000fea0003800000 */
[----:B-----5:R-:W-:-:S04]  /*8cc0*/  LOP3.LUT R5, R5, 0xff, RZ, 0xc0, !PT ;  /* 0x000000ff05057812 */ /* 0x020fc800078ec0ff */
[----:B------:R-:W-:-:S05]  /*8cd0*/  F2FP.F16.E4M3.UNPACK_B R5, R5 ;  /* 0x00000005ff05723e */ /* 0x000fca00020006ff */
[----:B------:R-:W-:-:S05]  /*8ce0*/  HADD2.F32 R8, -RZ, R5.H0_H0 ;  /* 0x20000005ff087230 */ /* 0x000fca0000004100 */
[----:B------:R-:W-:-:S04]  /*8cf0*/  FMUL R5, R8, R17 ;  /* 0x0000001108057220 */ /* 0x000fc80000400000 */
[----:B------:R-:W-:-:S05]  /*8d00*/  FFMA R5, R18, R16, R5 ;  /* 0x0000001012057223 */ /* 0x000fca0000000005 */
[----:B------:R-:W-:-:S05]  /*8d10*/  F2FP.SATFINITE.E4M3.F32.PACK_AB_MERGE_C R5, RZ, R5, RZ ;  /* 0x00000005ff05723e */ /* 0x000fca00048070ff */
[----:B------:R4:W-:Y:S01]  /*8d20*/  STG.E.U8 desc[UR20][R12.64+0xb9], R5 ;  /* 0x0000b9050c007986 */ /* 0x0009e2000c101114 */
[----:B------:R-:W-:Y:S05]  /*8d30*/  BRA `(.L_x_229) ;  /* 0x0000001800087947 */ /* 0x000fea0003800000 */
.L_x_36:
[----:B------:R-:W-:Y:S01]  /*8d40*/  ISETP.GE.AND P1, PT, R30, 0x1, PT ;  /* 0x000000011e00780c */ /* 0x000fe20003f26270 */
[-C--:B--2---:R-:W-:Y:S01]  /*8d50*/  FMUL R209, R209, R16.reuse ;  /* 0x00000010d1d17220 */ /* 0x084fe20000400000 */
[-C--:B------:R-:W-:Y:S01]  /*8d60*/  FMUL R208, R208, R16.reuse ;  /* 0x00000010d0d07220 */ /* 0x080fe20000400000 */
[----:B------:R-:W-:Y:S01]  /*8d70*/  ISETP.GE.AND P0, PT, R30, 0x9, PT ;  /* 0x000000091e00780c */ /* 0x000fe20003f06270 */
[-C--:B------:R-:W-:Y:S01]  /*8d80*/  FMUL R207, R207, R16.reuse ;  /* 0x00000010cfcf7220 */ /* 0x080fe20000400000 */
[C---:B------:R-:W-:Y:S01]  /*8d90*/  ISETP.LT.OR P4, PT, R25.reuse, 0x1, !P1 ;  /* 0x000000011900780c */ /* 0x040fe20004f81670 */
[-C--:B------:R-:W-:Y:S01]  /*8da0*/  FMUL R206, R206, R16.reuse ;  /* 0x00000010cece7220 */ /* 0x080fe20000400000 */
[----:B------:R-:W-:Y:S01]  /*8db0*/  ISETP.LT.OR P5, PT, R25, 0x2, !P1 ;  /* 0x000000021900780c */ /* 0x000fe20004fa1670 */
[-C--:B------:R-:W-:Y:S01]  /*8dc0*/  FMUL R205, R205, R16.reuse ;  /* 0x00000010cdcd7220 */ /* 0x080fe20000400000 */
[----:B------:R-:W-:Y:S01]  /*8dd0*/  F2FP.SATFINITE.E4M3.F32.PACK_AB_MERGE_C R209, RZ, R209, RZ ;  /* 0x000000d1ffd1723e */ /* 0x000fe200048070ff */
[----:B------:R-:W-:Y:S01]  /*8de0*/  FMUL R204, R204, R16 ;  /* 0x00000010cccc7220 */ /* 0x000fe20000400000 */
[----:B------:R-:W-:Y:S01]  /*8df0*/  F2FP.SATFINITE.E4M3.F32.PACK_AB_MERGE_C R5, RZ, R208, RZ ;  /* 0x000000d0ff05723e */ /* 0x000fe200048070ff */
[-C--:B------:R-:W-:Y:S01]  /*8e00*/  FMUL R203, R203, R16.reuse ;  /* 0x00000010cbcb7220 */ /* 0x080fe20000400000 */
[C---:B------:R-:W-:Y:S01]  /*8e10*/  ISETP.LT.OR P3, PT, R25.reuse, 0x1, !P0 ;  /* 0x000000011900780c */ /* 0x040fe20004761670 */
[-C--:B------:R-:W-:Y:S01]  /*8e20*/  FMUL R202, R202, R16.reuse ;  /* 0x00000010caca7220 */ /* 0x080fe20000400000 */
[----:B------:R-:W-:Y:S01]  /*8e30*/  ISETP.LT.OR P6, PT, R25, 0xa, !P1 ;  /* 0x0000000a1900780c */ /* 0x000fe20004fc1670 */
[-C--:B------:R-:W-:Y:S01]  /*8e40*/  FMUL R201, R201, R16.reuse ;  /* 0x00000010c9c97220 */ /* 0x080fe20000400000 */
[----:B------:R-:W-:Y:S01]  /*8e50*/  F2FP.SATFINITE.E4M3.F32.PACK_AB_MERGE_C R207, RZ, R207, RZ ;  /* 0x000000cfffcf723e */ /* 0x000fe200048070ff */
[----:B------:R-:W-:Y:S01]  /*8e60*/  @!P4 STG.E.U8 desc[UR20][R8.64], R209 ;  /* 0x000000d10800c986 */ /* 0x000fe2000c101114 */
[C---:B------:R-:W-:Y:S01]  /*8e70*/  ISETP.LT.OR P4, PT, R25.reuse, 0x2, !P0 ;  /* 0x000000021900780c */ /* 0x040fe20004781670 */
[----:B------:R-:W-:Y:S01]  /*8e80*/  FMUL R200, R200, R16 ;  /* 0x00000010c8c87220 */ /* 0x000fe20000400000 */
[----:B------:R-:W-:Y:S01]  /*8e90*/  F2FP.SATFINITE.E4M3.F32.PACK_AB_MERGE_C R11, RZ, R206, RZ ;  /* 0x000000ceff0b723e */ /* 0x000fe200048070ff */
[----:B------:R0:W-:Y:S01]  /*8ea0*/  @!P5 STG.E.U8 desc[UR20][R8.64+0x1], R5 ;  /* 0x000001050800d986 */ /* 0x0001e2000c101114 */
[----:B------:R-:W-:Y:S01]  /*8eb0*/  ISETP.LT.OR P5, PT, R25, 0x9, !P1 ;  /* 0x000000091900780c */ /* 0x000fe20004fa1670 */
[-C--:B------:R-:W-:Y:S01]  /*8ec0*/  FMUL R199, R199, R16.reuse ;  /* 0x00000010c7c77220 */ /* 0x080fe20000400000 */
[----:B------:R-:W-:Y:S01]  /*8ed0*/  F2FP.SATFINITE.E4M3.F32.PACK_AB_MERGE_C R205, RZ, R205, RZ ;  /* 0x000000cdffcd723e */ /* 0x000fe200048070ff */
[----:B------:R-:W-:Y:S01]  /*8ee0*/  @!P3 STG.E.U8 desc[UR20][R12.64], R207 ;  /* 0x000000cf0c00b986 */ /* 0x000fe2000c101114 */
[----:B------:R-:W-:Y:S01]  /*8ef0*/  ISETP.LT.OR P3, PT, R25, 0x9, !P0 ;  /* 0x000000091900780c */ /* 0x000fe20004761670 */
[-C--:B------:R-:W-:Y:S01]  /*8f00*/  FMUL R198, R198, R16.reuse ;  /* 0x00000010c6c67220 */ /* 0x080fe20000400000 */
[----:B------:R-:W-:Y:S01]  /*8f10*/  F2FP.SATFINITE.E4M3.F32.PACK_AB_MERGE_C R203, RZ, R203, RZ ;  /* 0x000000cbffcb723e */ /* 0x000fe200048070ff */
[-C--:B------:R-:W-:Y:S01]  /*8f20*/  FMUL R197, R197, R16.reuse ;  /* 0x00000010c5c57220 */ /* 0x080fe20000400000 */
[----:B------:R-:W-:Y:S01]  /*8f30*/  F2FP.SATFINITE.E4M3.F32.PACK_AB_MERGE_C R201, RZ, R201, RZ ;  /* 0x000000c9ffc9723e */ /* 0x000fe200048070ff */
[----:B------:R1:W-:Y:S01]  /*8f40*/  @!P4 STG.E.U8 desc[UR20][R12.64+0x1], R11 ;  /* 0x0000010b0c00c986 */ /* 0x0003e2000c101114 */
[C---:B------:R-:W-:Y:S01]  /*8f50*/  ISETP.LT.OR P4, PT, R25.reuse, 0xa, !P0 ;  /* 0x0000000a1900780c */ /* 0x040fe20004781670 */
[----:B------:R-:W-:Y:S01]  /*8f60*/  FMUL R196, R196, R16 ;  /* 0x00000010c4c47220 */ /* 0x000fe20000400000 */
[----:B0-----:R-:W-:Y:S01]  /*8f70*/  F2FP.SATFINITE.E4M3.F32.PACK_AB_MERGE_C R5, RZ, R204, RZ ;  /* 0x000000ccff05723e */ /* 0x001fe200048070ff */
[----:B------:R-:W-:Y:S01]  /*8f80*/  @!P5 STG.E.U8 desc[UR20][R8.64+0x8], R205 ;  /* 0x000008cd0800d986 */ /* 0x000fe2000c101114 */
[----:B------:R-:W-:Y:S01]  /*8f90*/  ISETP.LT.OR P5, PT, R25, 0x11, !P1 ;  /* 0x000000111900780c */ /* 0x000fe20004fa1670 */
[-C--:B------:R-:W-:Y:S01]  /*8fa0*/  FMUL R195, R195, R16.reuse ;  /* 0x00000010c3c37220 */ /* 0x080fe20000400000 */
[----:B------:R-:W-:Y:S01]  /*8fb0*/  F2FP.SATFINITE.E4M3.F32.PACK_AB_MERGE_C R199, RZ, R199, RZ ;  /* 0x000000c7ffc7723e */ /* 0x000fe200048070ff */
[----:B------:R0:W-:Y:S01]  /*8fc0*/  @!P6 STG.E.U8 desc[UR20][R8.64+0x9], R5 ;  /* 0x000009050800e986 */ /* 0x0001e2000c101114 */
[----:B------:R-:W-:Y:S01]  /*8fd0*/  ISETP.LT.OR P6, PT, R25, 0x12, !P1 ;  /* 0x000000121900780c */ /* 0x000fe20004fc1670 */
[----:B------:R-:W-:Y:S01]  /*8fe0*/  FMUL R194, R194, R16 ;  /* 0x00000010c2c27220 */ /* 0x000fe20000400000 */
[----:B------:R-:W-:Y:S01]  /*8ff0*/  F2FP.SATFINITE.E4M3.F32.PACK_AB_MERGE_C R197, RZ, R197, RZ ;  /* 0x000000c5ffc5723e */ /* 0x000fe200048070ff */
[----:B------:R-:W-:Y:S01]  /*9000*/  @!P3 STG.E.U8 desc[UR20][R12.64+0x8], R203 ;  /* 0x000008cb0c00b986 */ /* 0x000fe2000c101114 */
[----:B-1----:R-:W-:Y:S01]  /*9010*/  F2FP.SATFINITE.E4M3.F32.PACK_AB_MERGE_C R11, RZ, R202, RZ ;  /* 0x000000caff0b723e */ /* 0x002fe200048070ff */
[-C--:B------:R-:W-:Y:S01]  /*9020*/  FMUL R193, R193, R16.reuse ;  /* 0x00000010c1c17220 */ /* 0x080fe20000400000 */
[C---:B------:R-:W-:Y:S01]  /*9030*/  ISETP.LT.OR P3, PT, R25.reuse, 0x11, !P0 ;  /* 0x000000111900780c */ /* 0x040fe20004761670 */
[-C--:B------:R-:W-:Y:S01]  /*9040*/  FMUL R192, R192, R16.reuse ;  /* 0x00000010c0c07220 */ /* 0x080fe20000400000 */
[----:B------:R-:W-:Y:S01]  /*9050*/  F2FP.SATFINITE.E4M3.F32.PACK_AB_MERGE_C R195, RZ, R195, RZ ;  /* 0x000000c3ffc3723e */ /* 0x000fe200048070ff */
[----:B------:R1:W-:Y:S01]  /*9060*/  @!P4 STG.E.U8 desc[UR20][R12.64+0x9], R11 ;  /* 0x0000090b0c00c986 */ /* 0x0003e2000c101114 */
[----:B------:R-:W-:Y:S01]  /*9070*/  ISETP.LT.OR P4, PT, R25, 0x12, !P0 ;  /* 0x000000121900780c */ /* 0x000fe20004781670 */
[----:B------:R-:W-:Y:S01]  /*9080*/  FMUL R191, R191, R16 ;  /* 0x00000010bfbf7220 */ /* 0x000fe20000400000 */
[----:B0-----:R-:W-:Y:S01]  /*9090*/  F2FP.SATFINITE.E4M3.F32.PACK_AB_MERGE_C R5, RZ, R200, RZ ;  /* 0x000000c8ff05723e */ /* 0x001fe200048070ff */
[----:B------:R-:W-:Y:S01]  /*90a0*/  @!P5 STG.E.U8 desc[UR20][R8.64+0x10], R201 ;  /* 0x000010c90800d986 */ /* 0x000fe2000c101114 */
[C---:B------:R-:W-:Y:S01]  /*90b0*/  ISETP.LT.OR P5, PT, R25.reuse, 0x19, !P1 ;  /* 0x000000191900780c */ /* 0x040fe20004fa1670 */
[-C--:B------:R-:W-:Y:S01]  /*90c0*/  FMUL R190, R190, R16.reuse ;  /* 0x00000010bebe7220 */ /* 0x080fe20000400000 */
[----:B------:R-:W-:Y:S01]  /*90d0*/  F2FP.SATFINITE.E4M3.F32.PACK_AB_MERGE_C R193, RZ, R193, RZ ;  /* 0x000000c1ffc1723e */ /* 0x000fe200048070ff */
[----:B------:R0:W-:Y:S01]  /*90e0*/  @!P6 STG.E.U8 desc[UR20][R8.64+0x11], R5 ;  /* 0x000011050800e986 */ /* 0x0001e2000c101114 */
[----:B------:R-:W-:Y:S01]  /*90f0*/  ISETP.LT.OR P6, PT, R25, 0x1a, !P1 ;  /* 0x0000001a1900780c */ /* 0x000fe20004fc1670 */
[-C--:B------:R-:W-:Y:S01]  /*9100*/  FMUL R189, R189, R16.reuse ;  /* 0x00000010bdbd7220 */ /* 0x080fe20000400000 */
[----:B------:R-:W-:Y:S01]  /*9110*/  FMUL R188, R188, R16 ;  /* 0x00000010bcbc7220 */ /* 0x000fe20000400000 */
[----:B-1----:R-:W-:Y:S01]  /*9120*/  F2FP.SATFINITE.E4M3.F32.PACK_AB_MERGE_C R11, RZ, R198, RZ ;  /* 0x000000c6ff0b723e */ /* 0x002fe200048070ff */
[----:B------:R-:W-:Y:S01]  /*9130*/  @!P3 STG.E.U8 desc[UR20][R12.64+0x10], R199 ;  /* 0x000010c70c00b986 */ /* 0x000fe2000c101114 */
[----:B------:R-:W-:Y:S01]  /*9140*/  ISETP.LT.OR P3, PT, R25, 0x19, !P0 ;  /* 0x000000191900780c */ /* 0x000fe20004761670 */
        /* <DEDUP_REMOVED lines=35> */
[----:B------:R-:W-:Y:S01]  /*9380*/  ISETP.LT.OR P3, PT, R25, 0x29, !P0 ;  /* 0x000000291900780c */ /* 0x000fe20004761670 */
[-C--:B------:R-:W-:Y:S01]  /*9390*/  FMUL R177, R177, R16.reuse ;  /* 0x00000010b1b17220 */ /* 0x080fe20000400000 */
[-C--:B------:R-:W-:Y:S01]  /*93a0*/  FMUL R176, R176, R16.reuse ;  /* 0x00000010b0b07220 */ /* 0x080fe20000400000 */
        /* <DEDUP_REMOVED lines=203> */
[----:B------:R-:W-:Y:S01]  /*a060*/  ISETP.LT.OR P5, PT, R25, 0x89, !P1 ;  /* 0x000000891900780c */ /* 0x000fe20004fa1670 */
[-C--:B------:R-:W-:Y:S01]  /*a070*/  FMUL R20, R20, R16.reuse ;  /* 0x0000001014147220 */ /* 0x080fe20000400000 */
[-C--:B------:R-:W-:Y:S01]  /*a080*/  FMUL R19, R19, R16.reuse ;  /* 0x0000001013137220 */ /* 0x080fe20000400000 */
[----:B------:R0:W-:Y:S01]  /*a090*/  @!P6 STG.E.U8 desc[UR20][R8.64+0x81], R5 ;  /* 0x000081050800e986 */ /* 0x0001e2000c101114 */
[----:B------:R-:W-:Y:S01]  /*a0a0*/  ISETP.LT.OR P6, PT, R25, 0x8a, !P1 ;  /* 0x0000008a1900780c */ /* 0x000fe20004fc1670 */
[----:B------:R-:W-:Y:S01]  /*a0b0*/  FMUL R18, R18, R16 ;  /* 0x0000001012127220 */ /* 0x000fe20000400000 */
[----:B------:R-:W-:Y:S01]  /*a0c0*/  F2FP.SATFINITE.E4M3.F32.PACK_AB_MERGE_C R23, RZ, R23, RZ ;  /* 0x00000017ff17723e */ /* 0x000fe200048070ff */
[----:B------:R-:W-:Y:S01]  /*a0d0*/  @!P3 STG.E.U8 desc[UR20][R12.64+0x80], R143 ;  /* 0x0000808f0c00b986 */ /* 0x000fe2000c101114 */
[----:B-1----:R-:W-:-:S02]  /*a0e0*/  F2FP.SATFINITE.E4M3.F32.PACK_AB_MERGE_C R11, RZ, R142, RZ ;  /* 0x0000008eff0b723e */ /* 0x002fc400048070ff */
[C---:B------:R-:W-:Y:S02]  /*a0f0*/  ISETP.LT.OR P3, PT, R25.reuse, 0x89, !P0 ;  /* 0x000000891900780c */ /* 0x040fe40004761670 */
[----:B------:R-:W-:Y:S01]  /*a100*/  F2FP.SATFINITE.E4M3.F32.PACK_AB_MERGE_C R21, RZ, R21, RZ ;  /* 0x00000015ff15723e */ /* 0x000fe200048070ff */
[----:B------:R1:W-:Y:S01]  /*a110*/  @!P4 STG.E.U8 desc[UR20][R12.64+0x81], R11 ;  /* 0x0000810b0c00c986 */ /* 0x0003e2000c101114 */
[C---:B------:R-:W-:Y:S02]  /*a120*/  ISETP.LT.OR P4, PT, R25.reuse, 0x8a, !P0 ;  /* 0x0000008a1900780c */ /* 0x040fe40004781670 */
[----:B0-----:R-:W-:Y:S01]  /*a130*/  F2FP.SATFINITE.E4M3.F32.PACK_AB_MERGE_C R5, RZ, R140, RZ ;  /* 0x0000008cff05723e */ /* 0x001fe200048070ff */
[----:B------:R-:W-:Y:S01]  /*a140*/  @!P5 STG.E.U8 desc[UR20][R8.64+0x88], R141 ;  /* 0x0000888d0800d986 */ /* 0x000fe2000c101114 */
[C---:B------:R-:W-:Y:S02]  /*a150*/  ISETP.LT.OR P5, PT, R25.reuse, 0x91, !P1 ;  /* 0x000000911900780c */ /* 0x040fe40004fa1670 */
[----:B------:R-:W-:Y:S01]  /*a160*/  F2FP.SATFINITE.E4M3.F32.PACK_AB_MERGE_C R19, RZ, R19, RZ ;  /* 0x00000013ff13723e */ /* 0x000fe200048070ff */
[----:B------:R0:W-:Y:S01]  /*a170*/  @!P6 STG.E.U8 desc[UR20][R8.64+0x89], R5 ;  /* 0x000089050800e986 */ /* 0x0001e2000c101114 */
[----:B------:R-:W-:-:S02]  /*a180*/  ISETP.LT.OR P6, PT, R25, 0x92, !P1 ;  /* 0x000000921900780c */ /* 0x000fc40004fc1670 */
[----:B------:R-:W-:Y:S01]  /*a190*/  F2FP.SATFINITE.E4M3.F32.PACK_AB_MERGE_C R15, RZ, R18, RZ ;  /* 0x00000012ff0f723e */ /* 0x000fe200048070ff */
[----:B------:R-:W-:Y:S01]  /*a1a0*/  @!P3 STG.E.U8 desc[UR20][R12.64+0x88], R139 ;  /* 0x0000888b0c00b986 */ /* 0x000fe2000c101114 */
[----:B-1----:R-:W-:Y:S02]  /*a1b0*/  F2FP.SATFINITE.E4M3.F32.PACK_AB_MERGE_C R11, RZ, R138, RZ ;  /* 0x0000008aff0b723e */ /* 0x002fe400048070ff */
[----:B------:R-:W-:-:S03]  /*a1c0*/  ISETP.LT.OR P3, PT, R25, 0x91, !P0 ;  /* 0x000000911900780c */ /* 0x000fc60004761670 */
[----:B------:R1:W-:Y:S01]  /*a1d0*/  @!P4 STG.E.U8 desc[UR20][R12.64+0x89], R11 ;  /* 0x0000890b0c00c986 */ /* 0x0003e2000c101114 */
[C---:B------:R-:W-:Y:S02]  /*a1e0*/  ISETP.LT.OR P4, PT, R25.reuse, 0x92, !P0 ;  /* 0x000000921900780c */ /* 0x040fe40004781670 */
[----:B0-----:R-:W-:Y:S01]  /*a1f0*/  F2FP.SATFINITE.E4M3.F32.PACK_AB_MERGE_C R5, RZ, R136, RZ ;  /* 0x00000088ff05723e */ /* 0x001fe200048070ff */
[----:B------:R-:W-:Y:S01]  /*a200*/  @!P5 STG.E.U8 desc[UR20][R8.64+0x90], R137 ;  /* 0x000090890800d986 */ /* 0x000fe2000c101114 */
[----:B------:R-:W-:-:S03]  /*a210*/  ISETP.LT.OR P5, PT, R25, 0x99, !P1 ;  /* 0x000000991900780c */ /* 0x000fc60004fa1670 */
[----:B------:R0:W-:Y:S01]  /*a220*/  @!P6 STG.E.U8 desc[UR20][R8.64+0x91], R5 ;  /* 0x000091050800e986 */ /* 0x0001e2000c101114 */
[C---:B------:R-:W-:Y:S02]  /*a230*/  ISETP.LT.OR P6, PT, R25.reuse, 0x9a, !P1 ;  /* 0x0000009a1900780c */ /* 0x040fe40004fc1670 */
[----:B-1----:R-:W-:Y:S01]  /*a240*/  F2FP.SATFINITE.E4M3.F32.PACK_AB_MERGE_C R11, RZ, R134, RZ ;  /* 0x00000086ff0b723e */ /* 0x002fe200048070ff */
[----:B------:R-:W-:Y:S01]  /*a250*/  @!P3 STG.E.U8 desc[UR20][R12.64+0x90], R135 ;  /* 0x000090870c00b986 */ /* 0x000fe2000c101114 */
        /* <DEDUP_REMOVED lines=35> */
[C---:B------:R-:W-:Y:S02]  /*a490*/  ISETP.LT.OR P5, PT, R25.reuse, 0xb2, !P0 ;  /* 0x000000b21900780c */ /* 0x040fe400047a1670 */
[C---:B------:R-:W-:Y:S01]  /*a4a0*/  ISETP.LT.OR P1, PT, R25.reuse, 0xba, !P1 ;  /* 0x000000ba1900780c */ /* 0x040fe20004f21670 */
[----:B------:R0:W-:Y:S01]  /*a4b0*/  @!P6 STG.E.U8 desc[UR20][R8.64+0xb1], R5 ;  /* 0x0000b1050800e986 */ /* 0x0001e2000c101114 */
[C---:B------:R-:W-:Y:S02]  /*a4c0*/  ISETP.LT.OR P6, PT, R25.reuse, 0xb9, !P0 ;  /* 0x000000b91900780c */ /* 0x040fe400047c1670 */
[----:B------:R-:W-:Y:S01]  /*a4d0*/  ISETP.LT.OR P0, PT, R25, 0xba, !P0 ;  /* 0x000000ba1900780c */ /* 0x000fe20004701670 */
[----:B------:R2:W-:Y:S01]  /*a4e0*/  @!P3 STG.E.U8 desc[UR20][R12.64+0xb0], R23 ;  /* 0x0000b0170c00b986 */ /* 0x0005e2000c101114 */
[----:B-1----:R-:W-:-:S02]  /*a4f0*/  F2FP.SATFINITE.E4M3.F32.PACK_AB_MERGE_C R11, RZ, R20, RZ ;  /* 0x00000014ff0b723e */ /* 0x002fc400048070ff */
[----:B0-----:R-:W-:-:S05]  /*a500*/  F2FP.SATFINITE.E4M3.F32.PACK_AB_MERGE_C R5, RZ, R22, RZ ;  /* 0x00000016ff05723e */ /* 0x001fca00048070ff */
[----:B------:R2:W-:Y:S04]  /*a510*/  @!P5 STG.E.U8 desc[UR20][R12.64+0xb1], R5 ;  /* 0x0000b1050c00d986 */ /* 0x0005e8000c101114 */
[----:B------:R2:W-:Y:S04]  /*a520*/  @!P4 STG.E.U8 desc[UR20][R8.64+0xb8], R21 ;  /* 0x0000b8150800c986 */ /* 0x0005e8000c101114 */
[----:B------:R2:W-:Y:S04]  /*a530*/  @!P1 STG.E.U8 desc[UR20][R8.64+0xb9], R11 ;  /* 0x0000b90b08009986 */ /* 0x0005e8000c101114 */
[----:B------:R2:W-:Y:S04]  /*a540*/  @!P6 STG.E.U8 desc[UR20][R12.64+0xb8], R19 ;  /* 0x0000b8130c00e986 */ /* 0x0005e8000c101114 */
[----:B------:R2:W-:Y:S02]  /*a550*/  @!P0 STG.E.U8 desc[UR20][R12.64+0xb9], R15 ;  /* 0x0000b90f0c008986 */ /* 0x0005e4000c101114 */
.L_x_229:
[----:B------:R-:W-:Y:S05]  /*a560*/  BSYNC B0 ;  /* 0x0000000000007941 */ /* 0x000fea0003800000 */
.L_x_35:
[----:B------:R-:W-:Y:S01]  /*a570*/  ULDC UR6, c[0x0][0xc] ;  /* 0x0000030000067ab9 */ /* 0x000fe20000000800 */
[----:B------:R-:W-:Y:S01]  /*a580*/  ULDC UR7, c[0x0][0x10] ;  /* 0x0000040000077ab9 */ /* 0x000fe20000000800 */
[----:B--2-45:R-:W2:Y:S01]  /*a590*/  LDC R5, c[0x0][0x14] ;  /* 0x00000500ff057b82 */ /* 0x034ea20000000800 */
[----:B------:R-:W-:Y:S01]  /*a5a0*/  UIMAD.WIDE.U32 UR6, UR6, UR7, URZ ;  /* 0x00000007060672a5 */ /* 0x000fe2000f8e003f */
[----:B0-----:R-:W-:Y:S01]  /*a5b0*/  PRMT R9, RZ, 0x7610, R9 ;  /* 0x00007610ff097816 */ /* 0x001fe20000000009 */
[----:B------:R-:W-:-:S04]  /*a5c0*/  IMAD.MOV.U32 R8, RZ, RZ, -0x1 ;  /* 0xffffffffff087424 */ /* 0x000fc800078e00ff */
[----:B--2---:R-:W-:-:S04]  /*a5d0*/  IMAD.WIDE.U32 R2, R5, UR6, R2 ;  /* 0x0000000605027c25 */ /* 0x004fc8000f8e0002 */
[----:B------:R-:W-:Y:S01]  /*a5e0*/  IMAD R5, R5, UR7, RZ ;  /* 0x0000000705057c24 */ /* 0x000fe2000f8e02ff */
[----:B------:R-:W-:Y:S02]  /*a5f0*/  ULDC.64 UR6, c[0x0][0x650] ;  /* 0x0001940000067ab9 */ /* 0x000fe40000000a00 */
[----:B------:R-:W-:Y:S01]  /*a600*/  ISETP.GE.U32.AND P0, PT, R2, UR6, PT ;  /* 0x0000000602007c0c */ /* 0x000fe2000bf06070 */
[----:B------:R-:W-:Y:S02]  /*a610*/  IMAD.IADD R3, R3, 0x1, R5 ;  /* 0x0000000103037824 */ /* 0x000fe400078e0205 */
[----:B------:R-:W-:-:S03]  /*a620*/  IMAD.MOV.U32 R5, RZ, RZ, -0x1 ;  /* 0xffffffffff057424 */ /* 0x000fc600078e00ff */
[----:B------:R-:W-:-:S13]  /*a630*/  ISETP.GE.U32.AND.EX P0, PT, R3, UR7, PT, P0 ;  /* 0x0000000703007c0c */ /* 0x000fda000bf06100 */
[----:B------:R-:W-:Y:S05]  /*a640*/  @P0 BRA `(.L_x_230) ;  /* 0x0000000400600947 */ /* 0x000fea0003800000 */
[----:B------:R-:W0:Y:S01]  /*a650*/  S2R R22, SR_CTAID.X ;  /* 0x0000000000167919 */ /* 0x000e220000002500 */
[----:B------:R-:W2:Y:S01]  /*a660*/  LDC.64 R14, c[0x0][0x628] ;  /* 0x00018a00ff0e7b82 */ /* 0x000ea20000000a00 */
[----:B------:R-:W-:Y:S01]  /*a670*/  ULDC UR6, c[0x0][0x150] ;  /* 0x0000540000067ab9 */ /* 0x000fe20000000800 */
[----:B------:R-:W-:Y:S01]  /*a680*/  IMAD.MOV.U32 R12, RZ, RZ, R2 ;  /* 0x000000ffff0c7224 */ /* 0x000fe200078e0002 */
[----:B------:R-:W4:Y:S01]  /*a690*/  S2R R26, SR_CTAID.Y ;  /* 0x00000000001a7919 */ /* 0x000f220000002600 */
[----:B------:R-:W-:-:S04]  /*a6a0*/  IMAD.MOV.U32 R13, RZ, RZ, R3 ;  /* 0x000000ffff0d7224 */ /* 0x000fc800078e0003 */
[----:B------:R-:W1:Y:S08]  /*a6b0*/  LDC R25, c[0x0][0x144] ;  /* 0x00005100ff197b82 */ /* 0x000e700000000800 */
[----:B------:R-:W1:Y:S08]  /*a6c0*/  LDC R18, c[0x0][0x630] ;  /* 0x00018c00ff127b82 */ /* 0x000e700000000800 */
[----:B------:R-:W1:Y:S01]  /*a6d0*/  LDC.64 R20, c[0x0][0x620] ;  /* 0x00018800ff147b82 */ /* 0x000e620000000a00 */
[----:B--2---:R-:W-:-:S04]  /*a6e0*/  ISETP.NE.U32.AND P0, PT, R14, RZ, PT ;  /* 0x000000ff0e00720c */ /* 0x004fc80003f05070 */
[----:B------:R-:W-:Y:S02]  /*a6f0*/  ISETP.NE.AND.EX P0, PT, R15, RZ, PT, P0 ;  /* 0x000000ff0f00720c */ /* 0x000fe40003f05300 */
[----:B0-----:R-:W-:-:S05]  /*a700*/  I2FP.F32.U32 R5, R22 ;  /* 0x0000001600057245 */ /* 0x001fca0000201000 */
[----:B------:R-:W-:-:S04]  /*a710*/  FMUL R5, R5, UR6 ;  /* 0x0000000605057c20 */ /* 0x000fc80008400000 */
[----:B------:R0:W2:Y:S02]  /*a720*/  F2I.U32.TRUNC.NTZ R23, R5 ;  /* 0x0000000500177305 */ /* 0x0000a4000020f000 */
[----:B----4-:R-:W-:Y:S05]  /*a730*/  @!P0 BRA `(.L_x_231) ;  /* 0x0000000000288947 */ /* 0x010fea0003800000 */
[----:B0-----:R-:W0:Y:S02]  /*a740*/  LDC R5, c[0x0][0x634] ;  /* 0x00018d00ff057b82 */ /* 0x001e240000000800 */
[----:B0-----:R-:W-:-:S05]  /*a750*/  IADD3 R5, P0, R2, R5, RZ ;  /* 0x0000000502057210 */ /* 0x001fca0007f1e0ff */
[----:B------:R-:W-:-:S04]  /*a760*/  IMAD.X R19, RZ, RZ, R3, P0 ;  /* 0x000000ffff137224 */ /* 0x000fc800000e0603 */
[----:B------:R-:W-:-:S04]  /*a770*/  IMAD.WIDE.U32 R8, R19, R14, RZ ;  /* 0x0000000e13087225 */ /* 0x000fc800078e00ff */
[----:B-1-3--:R-:W-:-:S04]  /*a780*/  IMAD.WIDE.U32 R10, P0, R5, R15, R8 ;  /* 0x0000000f050a7225 */ /* 0x00afc80007800008 */
[----:B------:R-:W-:-:S04]  /*a790*/  IMAD.WIDE.U32 R8, R5, R14, RZ ;  /* 0x0000000e05087225 */ /* 0x000fc800078e00ff */
[----:B------:R-:W-:Y:S01]  /*a7a0*/  IMAD.X R13, RZ, RZ, RZ, P0 ;  /* 0x000000ffff0d7224 */ /* 0x000fe200000e06ff */
[----:B------:R-:W-:Y:S01]  /*a7b0*/  IADD3 RZ, P0, R9, R10, RZ ;  /* 0x0000000a09ff7210 */ /* 0x000fe20007f1e0ff */
[----:B------:R-:W-:-:S04]  /*a7c0*/  IMAD.MOV.U32 R12, RZ, RZ, R11 ;  /* 0x000000ffff0c7224 */ /* 0x000fc800078e000b */
[----:B------:R-:W-:-:S08]  /*a7d0*/  IMAD.WIDE.U32.X R12, R19, R15, R12, P0 ;  /* 0x0000000f130c7225 */ /* 0x000fd000000e040c */
.L_x_231:
[-CC-:B-1----:R-:W-:Y:S01]  /*a7e0*/  SHF.R.U64 R19, R12, R18.reuse, R13.reuse ;  /* 0x000000120c137219 */ /* 0x182fe2000000120d */
[----:B------:R-:W1:Y:S01]  /*a7f0*/  LDC.64 R30, c[0x0][0x640] ;  /* 0x00019000ff1e7b82 */ /* 0x000e620000000a00 */
[----:B0-----:R-:W-:Y:S01]  /*a800*/  SHF.R.U32.HI R5, RZ, R18, R13 ;  /* 0x00000012ff057219 */ /* 0x001fe2000001160d */
[----:B--2---:R-:W-:Y:S01]  /*a810*/  IMAD.MOV R23, RZ, RZ, -R23 ;  /* 0x000000ffff177224 */ /* 0x004fe200078e0a17 */
[----:B---3--:R-:W-:Y:S01]  /*a820*/  IADD3 R11, P0, RZ, -R19, RZ ;  /* 0x80000013ff0b7210 */ /* 0x008fe20007f1e0ff */
[----:B------:R-:W-:Y:S02]  /*a830*/  ULDC UR6, c[0x0][0x154] ;  /* 0x0000550000067ab9 */ /* 0x000fe40000000800 */
[----:B------:R-:W-:Y:S02]  /*a840*/  IMAD R25, R25, R23, R22 ;  /* 0x0000001719197224 */ /* 0x000fe400078e0216 */
[----:B------:R-:W0:Y:S01]  /*a850*/  LDC R12, c[0x0][0x618] ;  /* 0x00018600ff0c7b82 */ /* 0x000e220000000800 */
[----:B------:R-:W-:-:S02]  /*a860*/  IMAD.X R5, RZ, RZ, ~R5, P0 ;  /* 0x000000ffff057224 */ /* 0x000fc400000e0e05 */
[----:B------:R-:W-:-:S04]  /*a870*/  IMAD.WIDE.U32 R8, R11, R20, R2 ;  /* 0x000000140b087225 */ /* 0x000fc800078e0002 */
[----:B------:R-:W-:Y:S01]  /*a880*/  IMAD R10, R5, R20, RZ ;  /* 0x00000014050a7224 */ /* 0x000fe200078e02ff */
[----:B------:R-:W2:Y:S03]  /*a890*/  LDC R24, c[0x0][0x608] ;  /* 0x00018200ff187b82 */ /* 0x000ea60000000800 */
[----:B------:R-:W-:Y:S02]  /*a8a0*/  IMAD R5, R11, R21, R10 ;  /* 0x000000150b057224 */ /* 0x000fe400078e020a */
[----:B------:R-:W-:Y:S02]  /*a8b0*/  IMAD.MOV.U32 R11, RZ, RZ, 0x1 ;  /* 0x00000001ff0b7424 */ /* 0x000fe400078e00ff */
[----:B------:R-:W-:Y:S01]  /*a8c0*/  IMAD.IADD R5, R9, 0x1, R5 ;  /* 0x0000000109057824 */ /* 0x000fe200078e0205 */
[----:B------:R-:W3:Y:S01]  /*a8d0*/  LDC R28, c[0x0][0x658] ;  /* 0x00019600ff1c7b82 */ /* 0x000ee20000000800 */
[----:B------:R-:W-:-:S02]  /*a8e0*/  I2FP.F32.U32 R9, R26 ;  /* 0x0000001a00097245 */ /* 0x000fc40000201000 */
[----:B-1----:R-:W-:-:S03]  /*a8f0*/  ISETP.NE.U32.AND P0, PT, R30, RZ, PT ;  /* 0x000000ff1e00720c */ /* 0x002fc60003f05070 */
[----:B------:R-:W-:Y:S01]  /*a900*/  FMUL R10, R9, UR6 ;  /* 0x00000006090a7c20 */ /* 0x000fe20008400000 */
[----:B------:R-:W-:Y:S01]  /*a910*/  ISETP.NE.AND.EX P0, PT, R31, RZ, PT, P0 ;  /* 0x000000ff1f00720c */ /* 0x000fe20003f05300 */
[----:B------:R-:W1:Y:S01]  /*a920*/  LDC R23, c[0x0][0x148] ;  /* 0x00005200ff177b82 */ /* 0x000e620000000800 */
[-CC-:B0-----:R-:W-:Y:S01]  /*a930*/  SHF.R.U64 R18, R8, R12.reuse, R5.reuse ;  /* 0x0000000c08127219 */ /* 0x181fe20000001205 */
[----:B------:R0:W4:Y:S01]  /*a940*/  F2I.U32.TRUNC.NTZ R20, R10 ;  /* 0x0000000a00147305 */ /* 0x000122000020f000 */
[----:B------:R-:W-:Y:S01]  /*a950*/  SHF.R.U32.HI R5, RZ, R12, R5 ;  /* 0x0000000cff057219 */ /* 0x000fe20000011605 */
[----:B------:R-:W-:-:S04]  /*a960*/  IMAD.MOV.U32 R9, RZ, RZ, -0x1 ;  /* 0xffffffffff097424 */ /* 0x000fc800078e00ff */
[----:B------:R-:W0:Y:S01]  /*a970*/  LDC R22, c[0x0][0x600] ;  /* 0x00018000ff167b82 */ /* 0x000e220000000800 */
[-CC-:B--2---:R-:W-:Y:S02]  /*a980*/  SHF.R.U64 R14, R18, R24.reuse, R5.reuse ;  /* 0x00000018120e7219 */ /* 0x184fe40000001205 */
[----:B------:R-:W-:-:S05]  /*a990*/  SHF.R.U32.HI R5, RZ, R24, R5 ;  /* 0x00000018ff057219 */ /* 0x000fca0000011605 */
[----:B------:R-:W2:Y:S01]  /*a9a0*/  LDC R29, c[0x0][0x648] ;  /* 0x00019200ff1d7b82 */ /* 0x000ea20000000800 */
[-C--:B---3--:R-:W-:Y:S02]  /*a9b0*/  SHF.L.U32 R8, R9, R28.reuse, RZ ;  /* 0x0000001c09087219 */ /* 0x088fe400000006ff */
[-CC-:B------:R-:W-:Y:S02]  /*a9c0*/  SHF.R.U64 R21, R14, R28.reuse, R5.reuse ;  /* 0x0000001c0e157219 */ /* 0x180fe40000001205 */
[----:B------:R-:W-:Y:S02]  /*a9d0*/  SHF.R.U32.HI R9, RZ, R28, R5 ;  /* 0x0000001cff097219 */ /* 0x000fe40000011605 */
[----:B------:R-:W-:Y:S01]  /*a9e0*/  LOP3.LUT R27, RZ, R8, RZ, 0x33, !PT ;  /* 0x00000008ff1b7212 */ /* 0x000fe200078e33ff */
[----:B------:R-:W3:Y:S01]  /*a9f0*/  LDC R32, c[0x0][0x638] ;  /* 0x00018e00ff207b82 */ /* 0x000ee20000000800 */
[----:B------:R-:W-:Y:S01]  /*aa00*/  SHF.L.U32 R28, R11, R28, RZ ;  /* 0x0000001c0b1c7219 */ /* 0x000fe200000006ff */
[----:B------:R-:W-:-:S06]  /*aa10*/  IMAD.MOV.U32 R8, RZ, RZ, R21 ;  /* 0x000000ffff087224 */ /* 0x000fcc00078e0015 */
[----:B------:R-:W0:Y:S01]  /*aa20*/  LDC R33, c[0x0][0x610] ;  /* 0x00018400ff217b82 */ /* 0x000e220000000800 */
[----:B----4-:R-:W-:Y:S05]  /*aa30*/  @!P0 BRA `(.L_x_232) ;  /* 0x0000000000288947 */ /* 0x010fea0003800000 */
[----:B------:R-:W4:Y:S02]  /*aa40*/  LDC R8, c[0x0][0x64c] ;  /* 0x00019300ff087b82 */ /* 0x000f240000000800 */
[----:B----4-:R-:W-:-:S05]  /*aa50*/  IADD3 R5, P0, R21, R8, RZ ;  /* 0x0000000815057210 */ /* 0x010fca0007f1e0ff */
[----:B------:R-:W-:-:S04]  /*aa60*/  IMAD.X R15, RZ, RZ, R9, P0 ;  /* 0x000000ffff0f7224 */ /* 0x000fc800000e0609 */
[----:B------:R-:W-:-:S04]  /*aa70*/  IMAD.WIDE.U32 R8, R15, R30, RZ ;  /* 0x0000001e0f087225 */ /* 0x000fc800078e00ff */
[----:B0-----:R-:W-:-:S04]  /*aa80*/  IMAD.WIDE.U32 R10, P0, R5, R31, R8 ;  /* 0x0000001f050a7225 */ /* 0x001fc80007800008 */
[----:B------:R-:W-:-:S04]  /*aa90*/  IMAD.WIDE.U32 R8, R5, R30, RZ ;  /* 0x0000001e05087225 */ /* 0x000fc800078e00ff */
[----:B------:R-:W-:Y:S01]  /*aaa0*/  IMAD.X R13, RZ, RZ, RZ, P0 ;  /* 0x000000ffff0d7224 */ /* 0x000fe200000e06ff */
[----:B------:R-:W-:Y:S01]  /*aab0*/  IADD3 RZ, P0, R9, R10, RZ ;  /* 0x0000000a09ff7210 */ /* 0x000fe20007f1e0ff */
[----:B------:R-:W-:-:S04]  /*aac0*/  IMAD.MOV.U32 R12, RZ, RZ, R11 ;  /* 0x000000ffff0c7224 */ /* 0x000fc800078e000b */
[----:B------:R-:W-:-:S08]  /*aad0*/  IMAD.WIDE.U32.X R8, R15, R31, R12, P0 ;  /* 0x0000001f0f087225 */ /* 0x000fd000000e040c */
.L_x_232:
[----:B--2---:R-:W-:Y:S01]  /*aae0*/  SHF.R.U64 R5, R8, R29, R9 ;  /* 0x0000001d08057219 */ /* 0x004fe20000001209 */
[----:B0-----:R-:W-:Y:S01]  /*aaf0*/  VIADD R9, R22, 0xffffffff ;  /* 0xffffffff16097836 */ /* 0x001fe20000000000 */
[----:B------:R-:W-:Y:S01]  /*ab00*/  LOP3.LUT R24, R14, R27, RZ, 0xc0, !PT ;  /* 0x0000001b0e187212 */ /* 0x000fe200078ec0ff */
[----:B------:R-:W-:Y:S02]  /*ab10*/  IMAD.MOV R20, RZ, RZ, -R20 ;  /* 0x000000ffff147224 */ /* 0x000fe400078e0a14 */
[----:B------:R-:W-:Y:S01]  /*ab20*/  IMAD.MOV R8, RZ, RZ, -R5 ;  /* 0x000000ffff087224 */ /* 0x000fe200078e0a05 */
[----:B------:R-:W-:Y:S01]  /*ab30*/  LOP3.LUT R18, R18, R9, RZ, 0xc0, !PT ;  /* 0x0000000912127212 */ /* 0x000fe200078ec0ff */
[----:B------:R-:W-:Y:S02]  /*ab40*/  IMAD R24, R28, R5, R24 ;  /* 0x000000051c187224 */ /* 0x000fe400078e0218 */
[----:B-1----:R-:W-:Y:S02]  /*ab50*/  @P2 IMAD R25, R23, R20, R26 ;  /* 0x0000001417192224 */ /* 0x002fe400078e021a */
[----:B---3--:R-:W-:-:S02]  /*ab60*/  IMAD R5, R8, R32, R21 ;  /* 0x0000002008057224 */ /* 0x008fc400078e0215 */
[----:B------:R-:W-:Y:S02]  /*ab70*/  IMAD R24, R24, R33, R25 ;  /* 0x0000002118187224 */ /* 0x000fe400078e0219 */
[----:B------:R-:W-:Y:S02]  /*ab80*/  IMAD R5, R5, R22, R18 ;  /* 0x0000001605057224 */ /* 0x000fe400078e0212 */
[----:B------:R-:W-:-:S03]  /*ab90*/  IMAD.MOV.U32 R9, RZ, RZ, 0x1 ;  /* 0x00000001ff097424 */ /* 0x000fc600078e00ff */
[----:B------:R-:W-:Y:S02]  /*aba0*/  SEL R8, R5, R24, !P2 ;  /* 0x0000001805087207 */ /* 0x000fe40005000000 */
[----:B------:R-:W-:Y:S01]  /*abb0*/  SEL R24, R24, R5, !P2 ;  /* 0x0000000518187207 */ /* 0x000fe20005000000 */
[----:B------:R-:W-:-:S07]  /*abc0*/  IMAD.MOV.U32 R5, RZ, RZ, R19 ;  /* 0x000000ffff057224 */ /* 0x000fce00078e0013 */
.L_x_230:
[----:B------:R-:W-:Y:S01]  /*abd0*/  UIADD3 UR5, UR9, UR5, URZ ;  /* 0x0000000509057290 */ /* 0x000fe2000fffe03f */
[----:B------:R-:W-:Y:S01]  /*abe0*/  LOP3.LUT P0, RZ, R9, 0xff, RZ, 0xc0, !PT ;  /* 0x000000ff09ff7812 */ /* 0x000fe2000780c0ff */
[----:B------:R-:W-:Y:S02]  /*abf0*/  IMAD.MOV.U32 R9, RZ, RZ, R24 ;  /* 0x000000ffff097224 */ /* 0x000fe400078e0018 */
[----:B------:R-:W-:Y:S02]  /*ac00*/  USHF.R.U32.HI UR6, URZ, 0x1, UR5 ;  /* 0x000000013f067899 */ /* 0x000fe40008011605 */
[----:B------:R-:W-:Y:S02]  /*ac10*/  UISETP.GT.U32.AND UP1, UPT, UR5, 0x1, UPT ;  /* 0x000000010500788c */ /* 0x000fe4000bf24070 */
[----:B------:R-:W-:Y:S02]  /*ac20*/  ULOP3.LUT UR6, UR6, 0x1, URZ, 0xc0, !UPT ;  /* 0x0000000106067892 */ /* 0x000fe4000f8ec03f */
[----:B------:R-:W-:-:S02]  /*ac30*/  UISETP.LT.U32.AND UP1, UPT, UR9, 0x2, UP1 ;  /* 0x000000020900788c */ /* 0x000fc40008f21070 */
[----:B------:R-:W-:Y:S02]  /*ac40*/  UISETP.NE.U32.AND UP0, UPT, UR6, 0x1, UPT ;  /* 0x000000010600788c */ /* 0x000fe4000bf05070 */
[----:B------:R-:W-:Y:S02]  /*ac50*/  USEL UR7, URZ, 0x1, !UP1 ;  /* 0x000000013f077887 */ /* 0x000fe4000c800000 */
[----:B------:R-:W-:Y:S02]  /*ac60*/  UISETP.GT.U32.AND UP0, UPT, UR9, 0x1, !UP0 ;  /* 0x000000010900788c */ /* 0x000fe4000c704070 */
[----:B------:R-:W-:Y:S02]  /*ac70*/  ULOP3.LUT UR5, UR5, 0x1, URZ, 0xc0, !UPT ;  /* 0x0000000105057892 */ /* 0x000fe4000f8ec03f */
[----:B------:R-:W-:-:S04]  /*ac80*/  USEL UR6, URZ, 0x1, !UP0 ;  /* 0x000000013f067887 */ /* 0x000fc8000c000000 */
[----:B------:R-:W-:Y:S01]  /*ac90*/  ULOP3.LUT UR4, UR6, UR4, UR7, 0x96, !UPT ;  /* 0x0000000406047292 */ /* 0x000fe2000f8e9607 */
[----:B------:R-:W-:Y:S11]  /*aca0*/  @P0 BRA `(.L_x_233) ;  /* 0xffffff6400380947 */ /* 0x000ff6000383ffff */
[----:B------:R-:W-:Y:S05]  /*acb0*/  EXIT ;  /* 0x000000000000794d */ /* 0x000fea0003800000 */
.L_x_7:
[----:B0-----:R-:W-:Y:S01]  /*acc0*/  ULDC.64 UR4, c[0x0][0x650] ;  /* 0x0001940000047ab9 */ /* 0x001fe20000000a00 */
        /* <DEDUP_REMOVED lines=25> */
.L_x_235:
[----:B------:R-:W0:Y:S01]  /*ae60*/  LDC.64 R26, c[0x0][0x640] ;  /* 0x00019000ff1a7b82 */ /* 0x000e220000000a00 */
[-CC-:B------:R-:W-:Y:S02]  /*ae70*/  SHF.R.U64 R19, R14, R20.reuse, R15.reuse ;  /* 0x000000140e137219 */ /* 0x180fe4000000120f */
[----:B------:R-:W-:Y:S02]  /*ae80*/  SHF.R.U32.HI R6, RZ, R20, R15 ;  /* 0x00000014ff067219 */ /* 0x000fe4000001160f */
[----:B------:R-:W-:-:S03]  /*ae90*/  IADD3 R9, P0, RZ, -R19, RZ ;  /* 0x80000013ff097210 */ /* 0x000fc60007f1e0ff */
[----:B------:R-:W1:Y:S02]  /*aea0*/  LDC R14, c[0x0][0x618] ;  /* 0x00018600ff0e7b82 */ /* 0x000e640000000800 */
[----:B------:R-:W-:-:S04]  /*aeb0*/  IMAD.X R7, RZ, RZ, ~R6, P0 ;  /* 0x000000ffff077224 */ /* 0x000fc800000e0e06 */
[-C--:B------:R-:W-:Y:S02]  /*aec0*/  IMAD R8, R7, R22.reuse, RZ ;  /* 0x0000001607087224 */ /* 0x080fe400078e02ff */
[----:B------:R-:W2:Y:S01]  /*aed0*/  LDC R20, c[0x0][0x608] ;  /* 0x00018200ff147b82 */ /* 0x000ea20000000800 */
[----:B------:R-:W-:-:S04]  /*aee0*/  IMAD.WIDE.U32 R6, R9, R22, R2 ;  /* 0x0000001609067225 */ /* 0x000fc800078e0002 */
[----:B------:R-:W-:Y:S02]  /*aef0*/  IMAD R9, R9, R23, R8 ;  /* 0x0000001709097224 */ /* 0x000fe400078e0208 */
[----:B------:R-:W-:Y:S01]  /*af00*/  IMAD.MOV.U32 R8, RZ, RZ, -0x1 ;  /* 0xffffffffff087424 */ /* 0x000fe200078e00ff */
[----:B------:R-:W3:Y:S01]  /*af10*/  LDC R25, c[0x0][0x658] ;  /* 0x00019600ff197b82 */ /* 0x000ee20000000800 */
[----:B------:R-:W-:Y:S01]  /*af20*/  IMAD.IADD R7, R7, 0x1, R9 ;  /* 0x0000000107077824 */ /* 0x000fe200078e0209 */
[----:B0-----:R-:W-:-:S04]  /*af30*/  ISETP.NE.U32.AND P0, PT, R26, RZ, PT ;  /* 0x000000ff1a00720c */ /* 0x001fc80003f05070 */
[----:B------:R-:W-:Y:S02]  /*af40*/  ISETP.NE.AND.EX P0, PT, R27, RZ, PT, P0 ;  /* 0x000000ff1b00720c */ /* 0x000fe40003f05300 */
[----:B------:R-:W0:Y:S01]  /*af50*/  LDC R22, c[0x0][0x600] ;  /* 0x00018000ff167b82 */ /* 0x000e220000000800 */
[-CC-:B-1----:R-:W-:Y:S02]  /*af60*/  SHF.R.U64 R16, R6, R14.reuse, R7.reuse ;  /* 0x0000000e06107219 */ /* 0x182fe40000001207 */
[----:B------:R-:W-:-:S05]  /*af70*/  SHF.R.U32.HI R7, RZ, R14, R7 ;  /* 0x0000000eff077219 */ /* 0x000fca0000011607 */
[----:B------:R-:W1:Y:S01]  /*af80*/  LDC R24, c[0x0][0x648] ;  /* 0x00019200ff187b82 */ /* 0x000e620000000800 */
[-CC-:B--2---:R-:W-:Y:S02]  /*af90*/  SHF.R.U64 R21, R16, R20.reuse, R7.reuse ;  /* 0x0000001410157219 */ /* 0x184fe40000001207 */
[----:B------:R-:W-:Y:S01]  /*afa0*/  SHF.R.U32.HI R6, RZ, R20, R7 ;  /* 0x00000014ff067219 */ /* 0x000fe20000011607 */
[----:B------:R-:W-:-:S04]  /*afb0*/  IMAD.MOV.U32 R20, RZ, RZ, 0x1 ;  /* 0x00000001ff147424 */ /* 0x000fc800078e00ff */
        /* <DEDUP_REMOVED lines=18> */
.L_x_236:
[----:B-1----:R-:W-:Y:S01]  /*b0e0*/  SHF.R.U64 R7, R6, R24, R7 ;  /* 0x0000001806077219 */ /* 0x002fe20000001207 */
[----:B0-----:R-:W-:Y:S01]  /*b0f0*/  VIADD R9, R22, 0xffffffff ;  /* 0xffffffff16097836 */ /* 0x001fe20000000000 */
[----:B------:R-:W-:Y:S01]  /*b100*/  SHF.L.U32 R20, R20, R25, RZ ;  /* 0x0000001914147219 */ /* 0x000fe200000006ff */
[----:B------:R-:W-:Y:S01]  /*b110*/  @P2 IMAD R12, R13, R18, R10 ;  /* 0x000000120d0c2224 */ /* 0x000fe200078e020a */
[----:B------:R-:W-:Y:S01]  /*b120*/  LOP3.LUT R6, R21, R30, RZ, 0xc0, !PT ;  /* 0x0000001e15067212 */ /* 0x000fe200078ec0ff */
[----:B------:R-:W-:Y:S01]  /*b130*/  IMAD.MOV R8, RZ, RZ, -R7 ;  /* 0x000000ffff087224 */ /* 0x000fe200078e0a07 */
[----:B------:R-:W-:Y:S01]  /*b140*/  LOP3.LUT R9, R16, R9, RZ, 0xc0, !PT ;  /* 0x0000000910097212 */ /* 0x000fe200078ec0ff */
[----:B------:R-:W-:Y:S02]  /*b150*/  IMAD.MOV.U32 R16, RZ, RZ, R19 ;  /* 0x000000ffff107224 */ /* 0x000fe400078e0013 */
[----:B------:R-:W-:Y:S02]  /*b160*/  IMAD R7, R20, R7, R6 ;  /* 0x0000000714077224 */ /* 0x000fe400078e0206 */
[----:B--2---:R-:W-:-:S02]  /*b170*/  IMAD R6, R8, R28, R23 ;  /* 0x0000001c08067224 */ /* 0x004fc400078e0217 */
[----:B---3--:R-:W-:Y:S02]  /*b180*/  IMAD R8, R7, R29, R12 ;  /* 0x0000001d07087224 */ /* 0x008fe400078e020c */
[----:B------:R-:W-:Y:S02]  /*b190*/  IMAD.MOV.U32 R7, RZ, RZ, 0x1 ;  /* 0x00000001ff077424 */ /* 0x000fe400078e00ff */
[----:B------:R-:W-:-:S03]  /*b1a0*/  IMAD R9, R6, R22, R9 ;  /* 0x0000001606097224 */ /* 0x000fc600078e0209 */
[----:B------:R-:W-:Y:S02]  /*b1b0*/  PRMT R6, R7, 0x7610, R6 ;  /* 0x0000761007067816 */ /* 0x000fe40000000006 */
[----:B------:R-:W-:Y:S02]  /*b1c0*/  SEL R7, R9, R8, !P2 ;  /* 0x0000000809077207 */ /* 0x000fe40005000000 */
[----:B------:R-:W-:-:S07]  /*b1d0*/  SEL R8, R8, R9, !P2 ;  /* 0x0000000908087207 */ /* 0x000fce0005000000 */
.L_x_234:
[----:B------:R-:W-:-:S08]  /*b1e0*/  NOP ;  /* 0x0000000000007918 */ /* 0x000fd00000000000 */
[----:B------:R-:W0:-:S00]  /*b1f0*/  USETMAXREG.DEALLOC.CTAPOOL 0x28 ;  /* 0x00000028000079c8 */ /* 0x000e0000080e0500 */
[----:B0-----:R-:W-:-:S13]  /*b200*/  ISETP.NE.AND P0, PT, R5, RZ, PT ;  /* 0x000000ff0500720c */ /* 0x001fda0003f05270 */
[----:B------:R-:W-:Y:S05]  /*b210*/  @P0 EXIT ;  /* 0x000000000000094d */ /* 0x000fea0003800000 */
[----:B------:R-:W-:Y:S01]  /*b220*/  LOP3.LUT P0, RZ, R6, 0xff, RZ, 0xc0, !PT ;  /* 0x000000ff06ff7812 */ /* 0x000fe2000780c0ff */
[----:B------:R-:W-:Y:S02]  /*b230*/  IMAD.MOV.U32 R15, RZ, RZ, 0x1 ;  /* 0x00000001ff0f7424 */ /* 0x000fe400078e00ff */
[----:B------:R-:W-:-:S10]  /*b240*/  IMAD.MOV.U32 R14, RZ, RZ, RZ ;  /* 0x000000ffff0e7224 */ /* 0x000fd400078e00ff */
[----:B------:R-:W-:Y:S05]  /*b250*/  @!P0 BRA `(.L_x_237) ;  /* 0x0000000c00648947 */ /* 0x000fea0003800000 */
[----:B------:R-:W0:Y:S01]  /*b260*/  LDC R5, c[0x0][0x28c] ;  /* 0x0000a300ff057b82 */ /* 0x000e220000000800 */
[----:B------:R-:W1:Y:S01]  /*b270*/  S2R R12, SR_CgaCtaId ;  /* 0x00000000000c7919 */ /* 0x000e620000008800 */
[----:B------:R-:W-:Y:S01]  /*b280*/  ULDC UR5, c[0x0][0x658] ;  /* 0x0001960000057ab9 */ /* 0x000fe20000000800 */
[----:B------:R-:W-:Y:S01]  /*b290*/  UMOV UR7, 0xffffffff ;  /* 0xffffffff00077882 */ /* 0x000fe20000000000 */
[----:B------:R-:W-:Y:S01]  /*b2a0*/  ULDC UR6, c[0x0][0xc] ;  /* 0x0000030000067ab9 */ /* 0x000fe20000000800 */
[----:B------:R-:W-:Y:S01]  /*b2b0*/  USHF.L.U32 UR9, UR7, UR5, URZ ;  /* 0x0000000507097299 */ /* 0x000fe2000800063f */
[----:B------:R-:W-:Y:S01]  /*b2c0*/  BSSY B0, `(.L_x_237) ;  /* 0x00000d2000007945 */ /* 0x000fe20003800000 */
[----:B------:R-:W-:Y:S01]  /*b2d0*/  UMOV UR8, 0x1 ;  /* 0x0000000100087882 */ /* 0x000fe20000000000 */
[----:B------:R-:W-:Y:S01]  /*b2e0*/  ULDC UR7, c[0x0][0x10] ;  /* 0x0000040000077ab9 */ /* 0x000fe20000000800 */
[----:B------:R-:W-:Y:S01]  /*b2f0*/  USHF.L.U32 UR5, UR8, UR5, URZ ;  /* 0x0000000508057299 */ /* 0x000fe2000800063f */
[----:B------:R-:W-:Y:S01]  /*b300*/  IMAD.MOV.U32 R11, RZ, RZ, 0x1 ;  /* 0x00000001ff0b7424 */ /* 0x000fe200078e00ff */
[----:B------:R-:W-:Y:S01]  /*b310*/  UIMAD.WIDE.U32 UR6, UR6, UR7, URZ ;  /* 0x00000007060672a5 */ /* 0x000fe2000f8e003f */
[----:B------:R-:W-:Y:S01]  /*b320*/  LOP3.LUT R17, R4, 0x2, RZ, 0xfc, !PT ;  /* 0x0000000204117812 */ /* 0x000fe200078efcff */
[----:B------:R-:W-:Y:S01]  /*b330*/  ULDC UR8, c[0x0][0x14] ;  /* 0x0000050000087ab9 */ /* 0x000fe20000000800 */
[----:B------:R-:W-:Y:S01]  /*b340*/  IMAD.MOV.U32 R15, RZ, RZ, 0x1 ;  /* 0x00000001ff0f7424 */ /* 0x000fe200078e00ff */
[----:B------:R-:W-:Y:S01]  /*b350*/  UIMAD.WIDE.U32 UR30, UR6, UR8, URZ ;  /* 0x00000008061e72a5 */ /* 0x000fe2000f8e003f */
[----:B------:R-:W-:Y:S01]  /*b360*/  IMAD.MOV.U32 R14, RZ, RZ, RZ ;  /* 0x000000ffff0e7224 */ /* 0x000fe200078e00ff */
[----:B------:R-:W-:Y:S01]  /*b370*/  UIMAD UR7, UR7, UR8, URZ ;  /* 0x00000008070772a4 */ /* 0x000fe2000f8e023f */
[----:B------:R-:W-:Y:S01]  /*b380*/  ULDC UR4, c[0x0][0x600] ;  /* 0x0001800000047ab9 */ /* 0x000fe20000000800 */
[----:B------:R-:W-:-:S02]  /*b390*/  ULOP3.LUT UR6, URZ, UR9, URZ, 0x33, !UPT ;  /* 0x000000093f067292 */ /* 0x000fc4000f8e333f */
[----:B------:R-:W-:Y:S01]  /*b3a0*/  UIADD3 UR4, UR4, -0x1, URZ ;  /* 0xffffffff04047890 */ /* 0x000fe2000fffe03f */
[----:B0-----:R-:W-:Y:S01]  /*b3b0*/  VIADD R5, R5, 0xff ;  /* 0x000000ff05057836 */ /* 0x001fe20000000000 */
[----:B------:R-:W-:Y:S01]  /*b3c0*/  UIADD3 UR7, UR31, UR7, URZ ;  /* 0x000000071f077290 */ /* 0x000fe2000fffe03f */
[----:B------:R-:W-:-:S03]  /*b3d0*/  ULDC.64 UR38, c[0x0][0x198] ;  /* 0x0000660000267ab9 */ /* 0x000fc60000000a00 */
[----:B------:R-:W-:-:S04]  /*b3e0*/  SHF.R.S32.HI R6, RZ, 0x1f, R5 ;  /* 0x0000001fff067819 */ /* 0x000fc80000011405 */
[----:B------:R-:W-:Y:S02]  /*b3f0*/  LEA.HI R6, R6, R5, RZ, 0x8 ;  /* 0x0000000506067211 */ /* 0x000fe400078f40ff */
[----:B-1----:R-:W-:Y:S02]  /*b400*/  LOP3.LUT R12, R12, 0x1, RZ, 0xc0, !PT ;  /* 0x000000010c0c7812 */ /* 0x002fe400078ec0ff */
[----:B------:R-:W-:-:S05]  /*b410*/  SHF.R.S32.HI R13, RZ, 0x8, R6 ;  /* 0x00000008ff0d7819 */ /* 0x000fca0000011406 */
[----:B------:R-:W-:-:S07]  /*b420*/  VIADD R10, R13, 0x1 ;  /* 0x000000010d0a7836 */ /* 0x000fce0000000000 */
.L_x_248:
[----:B------:R-:W-:-:S03]  /*b430*/  UMOV UR8, 0xffffffff ;  /* 0xffffffff00087882 */ /* 0x000fc60000000000 */
[----:B------:R-:W-:Y:S05]  /*b440*/  BRA.DIV UR8, `(.L_x_238) ;  /* 0x0000000e08907947 */ /* 0x000fea000b800000 */
[----:B------:R-:W-:-:S13]  /*b450*/  ELECT P0, URZ, PT ;  /* 0x00000000003f782f */ /* 0x000fda0003800000 */
.L_x_257:
[----:B------:R-:W0:Y:S01]  /*b460*/  LDC R5, c[0x0][0x28c] ;  /* 0x0000a300ff057b82 */ /* 0x000e220000000800 */
[----:B------:R-:W-:Y:S01]  /*b470*/  BSSY B1, `(.L_x_239) ;  /* 0x0000045000017945 */ /* 0x000fe20003800000 */
[----:B0-----:R-:W-:-:S13]  /*b480*/  ISETP.LT.OR P0, PT, R5, 0x1, !P0 ;  /* 0x000000010500780c */ /* 0x001fda0004701670 */
[----:B------:R-:W-:Y:S05]  /*b490*/  @P0 BRA `(.L_x_240) ;  /* 0x0000000400080947 */ /* 0x000fea0003800000 */
[----:B------:R-:W-:Y:S02]  /*b4a0*/  IMAD.SHL.U32 R18, R8, 0x80, RZ ;  /* 0x0000008008127824 */ /* 0x000fe400078e00ff */
[----:B------:R-:W-:Y:S02]  /*b4b0*/  IMAD R8, R7, 0x2, R12 ;  /* 0x0000000207087824 */ /* 0x000fe400078e020c */
[----:B------:R-:W-:Y:S02]  /*b4c0*/  IMAD.MOV.U32 R22, RZ, RZ, RZ ;  /* 0x000000ffff167224 */ /* 0x000fe400078e00ff */
[----:B------:R-:W-:Y:S02]  /*b4d0*/  IMAD.MOV.U32 R5, RZ, RZ, R10 ;  /* 0x000000ffff057224 */ /* 0x000fe400078e000a */
[----:B------:R-:W-:Y:S02]  /*b4e0*/  IMAD.MOV.U32 R6, RZ, RZ, R15 ;  /* 0x000000ffff067224 */ /* 0x000fe400078e000f */
[----:B------:R-:W-:-:S02]  /*b4f0*/  IMAD.MOV.U32 R7, RZ, RZ, R14 ;  /* 0x000000ffff077224 */ /* 0x000fc400078e000e */
[----:B------:R-:W-:-:S07]  /*b500*/  IMAD R19, R8, 0x60, RZ ;  /* 0x0000006008137824 */ /* 0x000fce00078e02ff */
.L_x_243:
[----:B------:R-:W0:Y:S01]  /*b510*/  S2R R9, SR_CgaCtaId ;  /* 0x0000000000097919 */ /* 0x000e220000008800 */
[----:B------:R-:W-:Y:S02]  /*b520*/  MOV R8, 0x400 ;  /* 0x0000040000087802 */ /* 0x000fe40000000f00 */
[----:B------:R-:W-:Y:S02]  /*b530*/  LOP3.LUT P1, RZ, R0, 0x7f, RZ, 0xc0, !PT ;  /* 0x0000007f00ff7812 */ /* 0x000fe4000782c0ff */
[----:B0-----:R-:W-:Y:S02]  /*b540*/  LEA R20, R9, R8, 0x18 ;  /* 0x0000000809147211 */ /* 0x001fe400078ec0ff */
[----:B------:R-:W-:-:S09]  /*b550*/  SHF.L.U32 R8, R6, 0x1f, RZ ;  /* 0x0000001f06087819 */ /* 0x000fd200000006ff */
[----:B------:R-:W0:Y:S01]  /*b560*/  @!P1 LDC R9, c[0x0][0x500] ;  /* 0x00014000ff099b82 */ /* 0x000e220000000800 */
[----:B------:R-:W-:-:S04]  /*b570*/  IMAD R21, R7, 0x8, R20 ;  /* 0x0000000807157824 */ /* 0x000fc800078e0214 */
[----:B------:R-:W1:Y:S02]  /*b580*/  SYNCS.PHASECHK.TRANS64.TRYWAIT P0, [R21+URZ+0x10], R8 ;  /* 0x00001008150075a7 */ /* 0x000e64000800017f */
[----:B-1----:R-:W-:Y:S05]  /*b590*/  @!P0 BRA `(.L_x_241) ;  /* 0x0000000c005c8947 */ /* 0x002fea0003800000 */
.L_x_258:
[----:B-1----:R-:W-:Y:S01]  /*b5a0*/  PRMT R8, R17, 0x9910, RZ ;  /* 0x0000991011087816 */ /* 0x002fe200000000ff */
[----:B0-----:R0:W-:Y:S03]  /*b5b0*/  @!P1 SYNCS.ARRIVE.TRANS64 RZ, [R21+URZ], R9 ;  /* 0x0000000915ff99a7 */ /* 0x0011e6000800003f */
[----:B------:R-:W-:-:S13]  /*b5c0*/  ISETP.NE.AND P0, PT, R8, 0x2, PT ;  /* 0x000000020800780c */ /* 0x000fda0003f05270 */
[----:B0-----:R-:W-:Y:S05]  /*b5d0*/  @P0 BRA `(.L_x_242) ;  /* 0x0000000000040947 */ /* 0x001fea0003800000 */
[----:B------:R-:W-:Y:S01]  /*b5e0*/  BPT.TRAP 0x1 ;  /* 0x000000040000795c */ /* 0x000fe20000300000 */
.L_x_242:
[----:B------:R-:W-:Y:S01]  /*b5f0*/  IMAD R8, R7, 0x8000, R20 ;  /* 0x0000800007087824 */ /* 0x000fe200078e0214 */
[----:B------:R-:W-:Y:S01]  /*b600*/  R2UR UR34, R22 ;  /* 0x00000000162272ca */ /* 0x000fe200000e0000 */
[----:B------:R-:W-:Y:S01]  /*b610*/  VIADD R5, R5, 0xffffffff ;  /* 0xffffffff05057836 */ /* 0x000fe20000000000 */
[----:B------:R-:W-:Y:S01]  /*b620*/  R2UR UR33, R21 ;  /* 0x00000000152172ca */ /* 0x000fe200000e0000 */
[----:B------:R-:W-:Y:S01]  /*b630*/  UIADD3 UR14, UP0, UR38, 0xf0, URZ ;  /* 0x000000f0260e7890 */ /* 0x000fe2000ff1e03f */
[----:B------:R-:W-:Y:S01]  /*b640*/  R2UR UR24, R8 ;  /* 0x00000000081872ca */ /* 0x000fe200000e0000 */
[----:B------:R-:W-:Y:S01]  /*b650*/  IMAD R8, R7, 0x4, R12 ;  /* 0x0000000407087824 */ /* 0x000fe200078e020c */
[----:B------:R-:W-:Y:S01]  /*b660*/  R2UR UR36, R16 ;  /* 0x00000000102472ca */ /* 0x000fe200000e0000 */
[----:B------:R-:W-:Y:S01]  /*b670*/  UIADD3 UR40, UP1, UR38, 0x1f0, URZ ;  /* 0x000001f026287890 */ /* 0x000fe2000ff3e03f */
[----:B------:R-:W-:Y:S01]  /*b680*/  R2UR UR35, R18 ;  /* 0x00000000122372ca */ /* 0x000fe200000e0000 */
[----:B------:R-:W-:Y:S01]  /*b690*/  IMAD R8, R8, 0x3000, R20 ;  /* 0x0000300008087824 */ /* 0x000fe200078e0214 */
[----:B------:R-:W-:Y:S01]  /*b6a0*/  R2UR UR19, R19 ;  /* 0x00000000131372ca */ /* 0x000fe200000e0000 */
[----:B------:R-:W-:Y:S01]  /*b6b0*/  UIADD3.X UR15, URZ, UR39, URZ, UP0, !UPT ;  /* 0x000000273f0f7290 */ /* 0x000fe200087fe43f */
[----:B------:R-:W-:Y:S01]  /*b6c0*/  ISETP.GT.AND P1, PT, R5, 0x1, PT ;  /* 0x000000010500780c */ /* 0x000fe20003f24270 */
[----:B------:R-:W-:Y:S01]  /*b6d0*/  UIADD3 UR26, UR34, 0x80, URZ ;  /* 0x00000080221a7890 */ /* 0x000fe2000fffe03f */
[----:B------:R-:W-:Y:S01]  /*b6e0*/  R2UR UR8, R8 ;  /* 0x00000000080872ca */ /* 0x000fe200000e0000 */
[----:B------:R-:W-:Y:S01]  /*b6f0*/  UIADD3.X UR41, URZ, UR39, URZ, UP1, !UPT ;  /* 0x000000273f297290 */ /* 0x000fe20008ffe43f */
[----:B------:R-:W-:Y:S01]  /*b700*/  VIADD R7, R7, 0x1 ;  /* 0x0000000107077836 */ /* 0x000fe20000000000 */
[----:B------:R-:W-:Y:S01]  /*b710*/  UIADD3 UR32, UR24, 0x100, URZ ;  /* 0x0000010018207890 */ /* 0x000fe2000fffe03f */
[----:B------:R-:W-:Y:S01]  /*b720*/  VIADD R22, R22, 0x100 ;  /* 0x0000010016167836 */ /* 0x000fe20000000000 */
[----:B------:R-:W-:Y:S01]  /*b730*/  UIADD3 UR24, UR24, 0x4100, URZ ;  /* 0x0000410018187890 */ /* 0x000fe2000fffe03f */
[----:B------:R-:W-:Y:S01]  /*b740*/  UMOV UR22, 0x0 ;  /* 0x0000000000167882 */ /* 0x000fe20000000000 */
[----:B------:R-:W-:Y:S01]  /*b750*/  UMOV UR23, 0x10000000 ;  /* 0x1000000000177882 */ /* 0x000fe20000000000 */
[----:B------:R-:W-:Y:S01]  /*b760*/  ISETP.NE.AND P0, PT, R7, 0x2, PT ;  /* 0x000000020700780c */ /* 0x000fe20003f05270 */
[----:B------:R-:W-:Y:S01]  /*b770*/  UMOV UR25, UR33 ;  /* 0x0000002100197c82 */ /* 0x000fe20008000000 */
[----:B------:R-:W-:Y:S01]  /*b780*/  UMOV UR28, UR36 ;  /* 0x00000024001c7c82 */ /* 0x000fe20008000000 */
[----:B------:R-:W-:-:S02]  /*b790*/  UMOV UR27, UR35 ;  /* 0x00000023001b7c82 */ /* 0x000fc40008000000 */
[----:B------:R-:W-:Y:S01]  /*b7a0*/  UIADD3 UR16, UR8, 0x10100, URZ ;  /* 0x0001010008107890 */ /* 0x000fe2000fffe03f */
[----:B------:R0:W-:Y:S01]  /*b7b0*/  UTMALDG.3D [UR32], [UR14], desc[UR22] ;  /* 0x000016200e0075b4 */ /* 0x0001e20008011000 */
[----:B------:R-:W-:Y:S01]  /*b7c0*/  UIADD3 UR8, UR8, 0x16100, URZ ;  /* 0x0001610008087890 */ /* 0x000fe2000fffe03f */
[----:B------:R-:W-:Y:S01]  /*b7d0*/  SEL R9, RZ, 0x1, P0 ;  /* 0x00000001ff097807 */ /* 0x000fe20000000000 */
[----:B------:R-:W-:Y:S01]  /*b7e0*/  UMOV UR13, 0x30000 ;  /* 0x00030000000d7882 */ /* 0x000fe20000000000 */
[----:B------:R-:W-:Y:S01]  /*b7f0*/  UMOV UR17, UR33 ;  /* 0x0000002100117c82 */ /* 0x000fe20008000000 */
[----:B------:R-:W-:Y:S01]  /*b800*/  UMOV UR18, UR34 ;  /* 0x0000002200127c82 */ /* 0x000fe20008000000 */
[----:B------:R-:W-:Y:S01]  /*b810*/  UMOV UR20, UR36 ;  /* 0x0000002400147c82 */ /* 0x000fe20008000000 */
[----:B------:R-:W-:Y:S01]  /*b820*/  UMOV UR9, UR33 ;  /* 0x0000002100097c82 */ /* 0x000fe20008000000 */
[----:B------:R-:W-:Y:S01]  /*b830*/  UMOV UR11, UR19 ;  /* 0x00000013000b7c82 */ /* 0x000fe20008000000 */
[----:B------:R-:W-:Y:S01]  /*b840*/  UMOV UR12, UR36 ;  /* 0x00000024000c7c82 */ /* 0x000fe20008000000 */
[----:B------:R0:W-:Y:S01]  /*b850*/  UTMALDG.3D [UR24], [UR14], desc[UR22] ;  /* 0x000016180e0075b4 */ /* 0x0001e20008011000 */
[----:B------:R-:W-:Y:S01]  /*b860*/  UMOV UR10, UR26 ;  /* 0x0000001a000a7c82 */ /* 0x000fe20008000000 */
[----:B------:R-:W-:-:S02]  /*b870*/  LOP3.LUT R6, R6, R9, RZ, 0x3c, !PT ;  /* 0x0000000906067212 */ /* 0x000fc400078e3cff */
[----:B------:R-:W-:Y:S01]  /*b880*/  SEL R7, R7, RZ, P0 ;  /* 0x000000ff07077207 */ /* 0x000fe20000000000 */
[----:B------:R0:W-:Y:S01]  /*b890*/  UTMALDG.3D.MULTICAST [UR16], [UR40], UR13, desc[UR22] ;  /* 0x00001610280073b4 */ /* 0x0001e2000801180d */
[----:B------:R0:W-:Y:S02]  /*b8a0*/  UTMALDG.3D.MULTICAST [UR8], [UR40], UR13, desc[UR22] ;  /* 0x00001608280073b4 */ /* 0x0001e4000801180d */
[----:B0-----:R-:W-:Y:S05]  /*b8b0*/  @P1 BRA `(.L_x_243) ;  /* 0xfffffffc00141947 */ /* 0x001fea000383ffff */
.L_x_240:
[----:B------:R-:W-:Y:S05]  /*b8c0*/  BSYNC B1 ;  /* 0x0000000000017941 */ /* 0x000fea0003800000 */
.L_x_239:
[----:B------:R-:W-:Y:S01]  /*b8d0*/  LOP3.LUT P1, RZ, R11, 0xff, RZ, 0xc0, !PT ;  /* 0x000000ff0bff7812 */ /* 0x000fe2000782c0ff */
[C---:B------:R-:W-:Y:S01]  /*b8e0*/  IMAD.IADD R14, R13.reuse, 0x1, R14 ;  /* 0x000000010d0e7824 */ /* 0x040fe200078e020e */
[----:B------:R-:W-:Y:S01]  /*b8f0*/  IADD3 R2, P3, R2, UR30, RZ ;  /* 0x0000001e02027c10 */ /* 0x000fe2000ff7e0ff */
[----:B------:R-:W-:Y:S01]  /*b900*/  ULDC.64 UR8, c[0x0][0x650] ;  /* 0x0001940000087ab9 */ /* 0x000fe20000000a00 */
[----:B------:R-:W-:Y:S01]  /*b910*/  BSSY B1, `(.L_x_244) ;  /* 0x000006a000017945 */ /* 0x000fe20003800000 */
[----:B------:R-:W-:Y:S01]  /*b920*/  IMAD.MOV.U32 R8, RZ, RZ, -0x1 ;  /* 0xffffffffff087424 */ /* 0x000fe200078e00ff */
[----:B------:R-:W-:Y:S01]  /*b930*/  ISETP.GT.U32.AND P0, PT, R14, 0x1, PT ;  /* 0x000000010e00780c */ /* 0x000fe20003f04070 */
[----:B------:R-:W-:Y:S01]  /*b940*/  IMAD.MOV.U32 R16, RZ, RZ, -0x1 ;  /* 0xffffffffff107424 */ /* 0x000fe200078e00ff */
[----:B------:R-:W-:Y:S02]  /*b950*/  SHF.R.U32.HI R5, RZ, 0x1, R14 ;  /* 0x00000001ff057819 */ /* 0x000fe4000001160e */
[----:B------:R-:W-:-:S02]  /*b960*/  ISETP.LT.U32.AND P0, PT, R13, 0x2, P0 ;  /* 0x000000020d00780c */ /* 0x000fc40000701070 */
[----:B------:R-:W-:Y:S01]  /*b970*/  IADD3.X R3, R3, UR7, RZ, P3, !PT ;  /* 0x0000000703037c10 */ /* 0x000fe20009ffe4ff */
[----:B------:R-:W0:Y:S01]  /*b980*/  @P1 S2R R7, SR_CgaCtaId ;  /* 0x0000000000071919 */ /* 0x000e220000008800 */
[----:B------:R-:W-:Y:S02]  /*b990*/  @P1 MOV R6, 0x400 ;  /* 0x0000040000061802 */ /* 0x000fe40000000f00 */
[----:B------:R-:W-:Y:S02]  /*b9a0*/  ISETP.GE.U32.AND P3, PT, R2, UR8, PT ;  /* 0x0000000802007c0c */ /* 0x000fe4000bf66070 */
[----:B------:R-:W-:Y:S02]  /*b9b0*/  LOP3.LUT R5, R5, 0x1, RZ, 0xc0, !PT ;  /* 0x0000000105057812 */ /* 0x000fe400078ec0ff */
[----:B------:R-:W-:Y:S02]  /*b9c0*/  LOP3.LUT R14, R14, 0x1, RZ, 0xc0, !PT ;  /* 0x000000010e0e7812 */ /* 0x000fe400078ec0ff */
[----:B------:R-:W-:-:S02]  /*b9d0*/  PRMT R11, RZ, 0x7610, R11 ;  /* 0x00007610ff0b7816 */ /* 0x000fc4000000000b */
[----:B0-----:R-:W-:Y:S01]  /*b9e0*/  @P1 LEA R6, R7, R6, 0x18 ;  /* 0x0000000607061211 */ /* 0x001fe200078ec0ff */
[----:B------:R-:W-:-:S03]  /*b9f0*/  IMAD.MOV.U32 R7, RZ, RZ, -0x1 ;  /* 0xffffffffff077424 */ /* 0x000fc600078e00ff */
[----:B------:R0:W-:Y:S01]  /*ba00*/  @P1 SYNCS.ARRIVE.TRANS64.A1T0 RZ, [R6+URZ+0x38], RZ ;  /* 0x000038ff06ff19a7 */ /* 0x0001e2000810003f */
[----:B------:R-:W-:-:S04]  /*ba10*/  ISETP.NE.U32.AND P1, PT, R5, 0x1, PT ;  /* 0x000000010500780c */ /* 0x000fc80003f25070 */
[----:B------:R-:W-:Y:S02]  /*ba20*/  ISETP.GT.U32.AND P1, PT, R13, 0x1, !P1 ;  /* 0x000000010d00780c */ /* 0x000fe40004f24070 */
[----:B0-----:R-:W-:Y:S02]  /*ba30*/  SEL R6, RZ, 0x1, !P0 ;  /* 0x00000001ff067807 */ /* 0x001fe40004000000 */
[----:B------:R-:W-:Y:S02]  /*ba40*/  ISETP.GE.U32.AND.EX P0, PT, R3, UR9, PT, P3 ;  /* 0x0000000903007c0c */ /* 0x000fe4000bf06130 */
[----:B------:R-:W-:-:S04]  /*ba50*/  SEL R5, RZ, 0x1, !P1 ;  /* 0x00000001ff057807 */ /* 0x000fc80004800000 */
[----:B------:R-:W-:Y:S02]  /*ba60*/  LOP3.LUT R15, R5, R15, R6, 0x96, !PT ;  /* 0x0000000f050f7212 */ /* 0x000fe400078e9606 */
[----:B------:R-:W-:-:S05]  /*ba70*/  PRMT R5, RZ, 0x7610, R5 ;  /* 0x00007610ff057816 */ /* 0x000fca0000000005 */
[----:B------:R-:W-:Y:S05]  /*ba80*/  @P0 BRA `(.L_x_245) ;  /* 0x0000000400480947 */ /* 0x000fea0003800000 */
[----:B------:R-:W0:Y:S01]  /*ba90*/  S2R R18, SR_CTAID.X ;  /* 0x0000000000127919 */ /* 0x000e220000002500 */
[----:B------:R-:W-:Y:S01]  /*baa0*/  ULDC.64 UR8, c[0x0][0x628] ;  /* 0x00018a0000087ab9 */ /* 0x000fe20000000a00 */
[----:B------:R-:W1:Y:S01]  /*bab0*/  LDC R19, c[0x0][0x144] ;  /* 0x00005100ff137b82 */ /* 0x000e620000000800 */
[----:B------:R-:W-:Y:S01]  /*bac0*/  ISETP.NE.U32.AND P0, PT, RZ, UR8, PT ;  /* 0x00000008ff007c0c */ /* 0x000fe2000bf05070 */
[----:B------:R-:W2:Y:S01]  /*bad0*/  S2R R5, SR_CTAID.Y ;  /* 0x0000000000057919 */ /* 0x000ea20000002600 */
[----:B------:R-:W-:Y:S01]  /*bae0*/  ULDC UR11, c[0x0][0x630] ;  /* 0x00018c00000b7ab9 */ /* 0x000fe20000000800 */
[----:B------:R-:W-:Y:S01]  /*baf0*/  ULDC UR12, c[0x0][0x150] ;  /* 0x00005400000c7ab9 */ /* 0x000fe20000000800 */
[----:B------:R-:W-:Y:S01]  /*bb00*/  ISETP.NE.AND.EX P0, PT, RZ, UR9, PT, P0 ;  /* 0x00000009ff007c0c */ /* 0x000fe2000bf05300 */
[----:B------:R-:W-:Y:S02]  /*bb10*/  IMAD.MOV.U32 R6, RZ, RZ, R2 ;  /* 0x000000ffff067224 */ /* 0x000fe400078e0002 */
[----:B------:R-:W-:Y:S01]  /*bb20*/  IMAD.MOV.U32 R7, RZ, RZ, R3 ;  /* 0x000000ffff077224 */ /* 0x000fe200078e0003 */
[----:B0-----:R-:W-:-:S09]  /*bb30*/  I2FP.F32.U32 R20, R18 ;  /* 0x0000001200147245 */ /* 0x001fd20000201000 */
[----:B------:R-:W-:Y:S05]  /*bb40*/  @!P0 BRA `(.L_x_246) ;  /* 0x0000000000288947 */ /* 0x000fea0003800000 */
[----:B------:R-:W-:Y:S02]  /*bb50*/  ULDC UR10, c[0x0][0x634] ;  /* 0x00018d00000a7ab9 */ /* 0x000fe40000000800 */
[----:B------:R-:W-:-:S05]  /*bb60*/  IADD3 R7, P0, R2, UR10, RZ ;  /* 0x0000000a02077c10 */ /* 0x000fca000ff1e0ff */
[----:B------:R-:W-:-:S04]  /*bb70*/  IMAD.X R21, RZ, RZ, R3, P0 ;  /* 0x000000ffff157224 */ /* 0x000fc800000e0603 */
[----:B------:R-:W-:-:S04]  /*bb80*/  IMAD.WIDE.U32 R8, R21, UR8, RZ ;  /* 0x0000000815087c25 */ /* 0x000fc8000f8e00ff */
[----:B------:R-:W-:-:S04]  /*bb90*/  IMAD.WIDE.U32 R8, P0, R7, UR9, R8 ;  /* 0x0000000907087c25 */ /* 0x000fc8000f800008 */
[----:B------:R-:W-:-:S04]  /*bba0*/  IMAD.WIDE.U32 R6, R7, UR8, RZ ;  /* 0x0000000807067c25 */ /* 0x000fc8000f8e00ff */
[----:B------:R-:W-:Y:S01]  /*bbb0*/  IMAD.MOV.U32 R6, RZ, RZ, R9 ;  /* 0x000000ffff067224 */ /* 0x000fe200078e0009 */
[----:B------:R-:W-:Y:S01]  /*bbc0*/  IADD3 RZ, P1, R7, R8, RZ ;  /* 0x0000000807ff7210 */ /* 0x000fe20007f3e0ff */
[----:B------:R-:W-:-:S04]  /*bbd0*/  IMAD.X R7, RZ, RZ, RZ, P0 ;  /* 0x000000ffff077224 */ /* 0x000fc800000e06ff */
[----:B------:R-:W-:-:S08]  /*bbe0*/  IMAD.WIDE.U32.X R6, R21, UR9, R6, P1 ;  /* 0x0000000915067c25 */ /* 0x000fd000088e0406 */
.L_x_246:
[----:B------:R-:W-:Y:S01]  /*bbf0*/  FMUL R20, R20, UR12 ;  /* 0x0000000c14147c20 */ /* 0x000fe20008400000 */
[--C-:B------:R-:W-:Y:S01]  /*bc00*/  SHF.R.U64 R16, R6, UR11, R7.reuse ;  /* 0x0000000b06107c19 */ /* 0x100fe20008001207 */
[----:B------:R-:W-:Y:S01]  /*bc10*/  ULDC.64 UR8, c[0x0][0x620] ;  /* 0x0001880000087ab9 */ /* 0x000fe20000000a00 */
[----:B------:R-:W-:Y:S01]  /*bc20*/  SHF.R.U32.HI R6, RZ, UR11, R7 ;  /* 0x0000000bff067c19 */ /* 0x000fe20008011607 */
[----:B------:R-:W-:Y:S01]  /*bc30*/  ULDC.64 UR10, c[0x0][0x640] ;  /* 0x00019000000a7ab9 */ /* 0x000fe20000000a00 */
[----:B------:R-:W-:Y:S01]  /*bc40*/  IADD3 R7, P0, RZ, -R16, RZ ;  /* 0x80000010ff077210 */ /* 0x000fe20007f1e0ff */
[----:B------:R-:W0:Y:S01]  /*bc50*/  F2I.U32.TRUNC.NTZ R20, R20 ;  /* 0x0000001400147305 */ /* 0x000e22000020f000 */
[----:B------:R-:W3:Y:S03]  /*bc60*/  LDC R22, c[0x0][0x148] ;  /* 0x00005200ff167b82 */ /* 0x000ee60000000800 */
[----:B------:R-:W-:Y:S01]  /*bc70*/  IMAD.X R6, RZ, RZ, ~R6, P0 ;  /* 0x000000ffff067224 */ /* 0x000fe200000e0e06 */
[----:B------:R-:W-:-:S03]  /*bc80*/  ISETP.NE.U32.AND P0, PT, RZ, UR10, PT ;  /* 0x0000000aff007c0c */ /* 0x000fc6000bf05070 */
[----:B------:R-:W-:Y:S01]  /*bc90*/  IMAD R6, R6, UR8, RZ ;  /* 0x0000000806067c24 */ /* 0x000fe2000f8e02ff */
[----:B------:R-:W-:-:S03]  /*bca0*/  ISETP.NE.AND.EX P0, PT, RZ, UR11, PT, P0 ;  /* 0x0000000bff007c0c */ /* 0x000fc6000bf05300 */
[C---:B------:R-:W-:Y:S01]  /*bcb0*/  IMAD R9, R7.reuse, UR9, R6 ;  /* 0x0000000907097c24 */ /* 0x040fe2000f8e0206 */
[----:B------:R-:W-:Y:S01]  /*bcc0*/  ULDC UR9, c[0x0][0x154] ;  /* 0x0000550000097ab9 */ /* 0x000fe20000000800 */
[----:B------:R-:W-:Y:S01]  /*bcd0*/  IMAD.WIDE.U32 R6, R7, UR8, R2 ;  /* 0x0000000807067c25 */ /* 0x000fe2000f8e0002 */
[----:B------:R-:W-:-:S03]  /*bce0*/  ULDC UR8, c[0x0][0x618] ;  /* 0x0001860000087ab9 */ /* 0x000fc60000000800 */
[----:B0-----:R-:W-:Y:S02]  /*bcf0*/  IMAD.MOV R8, RZ, RZ, -R20 ;  /* 0x000000ffff087224 */ /* 0x001fe400078e0a14 */
[----:B------:R-:W-:Y:S02]  /*bd00*/  IMAD.IADD R7, R7, 0x1, R9 ;  /* 0x0000000107077824 */ /* 0x000fe400078e0209 */
[----:B-1----:R-:W-:Y:S01]  /*bd10*/  IMAD R18, R19, R8, R18 ;  /* 0x0000000813127224 */ /* 0x002fe200078e0212 */
[----:B--2---:R-:W-:Y:S02]  /*bd20*/  I2FP.F32.U32 R8, R5 ;  /* 0x0000000500087245 */ /* 0x004fe40000201000 */
[--C-:B------:R-:W-:Y:S02]  /*bd30*/  SHF.R.U64 R19, R6, UR8, R7.reuse ;  /* 0x0000000806137c19 */ /* 0x100fe40008001207 */
[----:B------:R-:W-:Y:S01]  /*bd40*/  SHF.R.U32.HI R6, RZ, UR8, R7 ;  /* 0x00000008ff067c19 */ /* 0x000fe20008011607 */
[----:B------:R-:W-:Y:S01]  /*bd50*/  FMUL R8, R8, UR9 ;  /* 0x0000000908087c20 */ /* 0x000fe20008400000 */
[----:B------:R-:W-:-:S02]  /*bd60*/  ULDC UR8, c[0x0][0x608] ;  /* 0x0001820000087ab9 */ /* 0x000fc40000000800 */
[--C-:B------:R-:W-:Y:S01]  /*bd70*/  SHF.R.U64 R21, R19, UR8, R6.reuse ;  /* 0x0000000813157c19 */ /* 0x100fe20008001206 */
[----:B------:R0:W1:Y:S01]  /*bd80*/  F2I.U32.TRUNC.NTZ R24, R8 ;  /* 0x0000000800187305 */ /* 0x000062000020f000 */
[----:B------:R-:W-:Y:S01]  /*bd90*/  SHF.R.U32.HI R6, RZ, UR8, R6 ;  /* 0x00000008ff067c19 */ /* 0x000fe20008011606 */
[----:B------:R-:W-:-:S03]  /*bda0*/  ULDC UR8, c[0x0][0x658] ;  /* 0x0001960000087ab9 */ /* 0x000fc60000000800 */
[--C-:B------:R-:W-:Y:S02]  /*bdb0*/  SHF.R.U64 R20, R21, UR8, R6.reuse ;  /* 0x0000000815147c19 */ /* 0x100fe40008001206 */
[----:B------:R-:W-:-:S03]  /*bdc0*/  SHF.R.U32.HI R23, RZ, UR8, R6 ;  /* 0x00000008ff177c19 */ /* 0x000fc60008011606 */
[----:B------:R-:W-:Y:S02]  /*bdd0*/  IMAD.MOV.U32 R6, RZ, RZ, R20 ;  /* 0x000000ffff067224 */ /* 0x000fe400078e0014 */
[----:B------:R-:W-:Y:S01]  /*bde0*/  IMAD.MOV.U32 R7, RZ, RZ, R23 ;  /* 0x000000ffff077224 */ /* 0x000fe200078e0017 */
[----:B0-----:R-:W-:Y:S06]  /*bdf0*/  @!P0 BRA `(.L_x_247) ;  /* 0x0000000000288947 */ /* 0x001fec0003800000 */
        /* <DEDUP_REMOVED lines=10> */
.L_x_247:
[----:B------:R-:W-:Y:S01]  /*bea0*/  ULDC UR8, c[0x0][0x648] ;  /* 0x0001920000087ab9 */ /* 0x000fe20000000800 */
[----:B-1----:R-:W-:Y:S01]  /*beb0*/  IMAD.MOV R24, RZ, RZ, -R24 ;  /* 0x000000ffff187224 */ /* 0x002fe200078e0a18 */
[----:B------:R-:W-:Y:S01]  /*bec0*/  SHF.R.U64 R6, R6, UR8, R7 ;  /* 0x0000000806067c19 */ /* 0x000fe20008001207 */
[----:B------:R-:W-:Y:S01]  /*bed0*/  ULDC UR8, c[0x0][0x638] ;  /* 0x00018e0000087ab9 */ /* 0x000fe20000000800 */
[----:B------:R-:W-:Y:S01]  /*bee0*/  LOP3.LUT R21, R21, UR6, RZ, 0xc0, !PT ;  /* 0x0000000615157c12 */ /* 0x000fe2000f8ec0ff */
[----:B---3--:R-:W-:Y:S01]  /*bef0*/  @P2 IMAD R18, R22, R24, R5 ;  /* 0x0000001816122224 */ /* 0x008fe200078e0205 */
[----:B------:R-:W-:Y:S01]  /*bf00*/  LOP3.LUT R9, R19, UR4, RZ, 0xc0, !PT ;  /* 0x0000000413097c12 */ /* 0x000fe2000f8ec0ff */
[----:B------:R-:W-:Y:S01]  /*bf10*/  IMAD.MOV R5, RZ, RZ, -R6 ;  /* 0x000000ffff057224 */ /* 0x000fe200078e0a06 */
[----:B------:R-:W-:Y:S01]  /*bf20*/  ULDC UR9, c[0x0][0x610] ;  /* 0x0001840000097ab9 */ /* 0x000fe20000000800 */
[----:B------:R-:W-:Y:S02]  /*bf30*/  IMAD R21, R6, UR5, R21 ;  /* 0x0000000506157c24 */ /* 0x000fe4000f8e0215 */
[----:B------:R-:W-:Y:S01]  /*bf40*/  IMAD R20, R5, UR8, R20 ;  /* 0x0000000805147c24 */ /* 0x000fe2000f8e0214 */
[----:B------:R-:W-:Y:S01]  /*bf50*/  ULDC UR8, c[0x0][0x600] ;  /* 0x0001800000087ab9 */ /* 0x000fe20000000800 */
[----:B------:R-:W-:-:S02]  /*bf60*/  IMAD R18, R21, UR9, R18 ;  /* 0x0000000915127c24 */ /* 0x000fc4000f8e0212 */
[----:B------:R-:W-:Y:S02]  /*bf70*/  IMAD R9, R20, UR8, R9 ;  /* 0x0000000814097c24 */ /* 0x000fe4000f8e0209 */
[----:B------:R-:W-:-:S03]  /*bf80*/  IMAD.MOV.U32 R5, RZ, RZ, 0x1 ;  /* 0x00000001ff057424 */ /* 0x000fc600078e00ff */
[----:B------:R-:W-:Y:S02]  /*bf90*/  SEL R7, R9, R18, !P2 ;  /* 0x0000001209077207 */ /* 0x000fe40005000000 */
[----:B------:R-:W-:-:S07]  /*bfa0*/  SEL R8, R18, R9, !P2 ;  /* 0x0000000912087207 */ /* 0x000fce0005000000 */
.L_x_245:
[----:B------:R-:W-:Y:S05]  /*bfb0*/  BSYNC B1 ;  /* 0x0000000000017941 */ /* 0x000fea0003800000 */
.L_x_244:
[----:B------:R-:W-:-:S13]  /*bfc0*/  LOP3.LUT P0, RZ, R5, 0xff, RZ, 0xc0, !PT ;  /* 0x000000ff05ff7812 */ /* 0x000fda000780c0ff */
[----:B------:R-:W-:Y:S05]  /*bfd0*/  @P0 BRA `(.L_x_248) ;  /* 0xfffffff400140947 */ /* 0x000fea000383ffff */
[----:B------:R-:W-:Y:S05]  /*bfe0*/  BSYNC B0 ;  /* 0x0000000000007941 */ /* 0x000fea0003800000 */
.L_x_237:
[----:B------:R-:W-:-:S03]  /*bff0*/  UMOV UR8, 0xffffffff ;  /* 0xffffffff00087882 */ /* 0x000fc60000000000 */
[----:B------:R-:W-:Y:S05]  /*c000*/  BRA.DIV UR8, `(.L_x_249) ;  /* 0x0000000208d47947 */ /* 0x000fea000b800000 */
[----:B------:R-:W-:-:S13]  /*c010*/  ELECT P0, URZ, PT ;  /* 0x00000000003f782f */ /* 0x000fda0003800000 */
.L_x_261:
[----:B------:R-:W-:Y:S04]  /*c020*/  BSSY B0, `(.L_x_250) ;  /* 0x0000019000007945 */ /* 0x000fe80003800000 */
[----:B------:R-:W-:Y:S05]  /*c030*/  @!P0 BRA `(.L_x_251) ;  /* 0x00000000005c8947 */ /* 0x000fea0003800000 */
[----:B------:R-:W-:-:S04]  /*c040*/  LOP3.LUT R4, R4, 0x2, RZ, 0xfc, !PT ;  /* 0x0000000204047812 */ /* 0x000fc800078efcff */
[----:B------:R-:W-:-:S13]  /*c050*/  ISETP.NE.AND P0, PT, R4, 0x3, PT ;  /* 0x000000030400780c */ /* 0x000fda0003f05270 */
[----:B------:R-:W-:Y:S05]  /*c060*/  @!P0 BRA `(.L_x_252) ;  /* 0x0000000000048947 */ /* 0x000fea0003800000 */
[----:B------:R-:W-:Y:S01]  /*c070*/  BPT.TRAP 0x1 ;  /* 0x000000040000795c */ /* 0x000fe20000300000 */
.L_x_252:
[----:B------:R-:W0:Y:S01]  /*c080*/  S2R R3, SR_CgaCtaId ;  /* 0x0000000000037919 */ /* 0x000e220000008800 */
[----:B------:R-:W-:Y:S02]  /*c090*/  MOV R0, 0x400 ;  /* 0x0000040000007802 */ /* 0x000fe40000000f00 */
[----:B------:R-:W-:Y:S02]  /*c0a0*/  SHF.L.U32 R2, R15, 0x1f, RZ ;  /* 0x0000001f0f027819 */ /* 0x000fe400000006ff */
[----:B0-----:R-:W-:-:S05]  /*c0b0*/  LEA R3, R3, R0, 0x18 ;  /* 0x0000000003037211 */ /* 0x001fca00078ec0ff */
[----:B------:R-:W-:-:S04]  /*c0c0*/  VIADD R3, R3, 0x10 ;  /* 0x0000001003037836 */ /* 0x000fc80000000000 */
[C---:B------:R-:W-:Y:S02]  /*c0d0*/  IMAD R5, R14.reuse, 0x8, R3 ;  /* 0x000000080e057824 */ /* 0x040fe400078e0203 */
[----:B------:R-:W-:Y:S02]  /*c0e0*/  VIADD R14, R14, 0x1 ;  /* 0x000000010e0e7836 */ /* 0x000fe40000000000 */
[----:B------:R-:W0:Y:S03]  /*c0f0*/  SYNCS.PHASECHK.TRANS64.TRYWAIT P0, [R5+URZ], R2 ;  /* 0x00000002050075a7 */ /* 0x000e26000800017f */
[----:B------:R-:W-:-:S04]  /*c100*/  ISETP.NE.AND P1, PT, R14, 0x2, PT ;  /* 0x000000020e00780c */ /* 0x000fc80003f25270 */
[----:B------:R-:W-:Y:S02]  /*c110*/  SEL R0, RZ, 0x1, P1 ;  /* 0x00000001ff007807 */ /* 0x000fe40000800000 */
[----:B------:R-:W-:Y:S02]  /*c120*/  SEL R14, R14, RZ, P1 ;  /* 0x000000ff0e0e7207 */ /* 0x000fe40000800000 */
[----:B------:R-:W-:Y:S01]  /*c130*/  LOP3.LUT R0, R15, R0, RZ, 0x3c, !PT ;  /* 0x000000000f007212 */ /* 0x000fe200078e3cff */
[----:B0-----:R-:W-:Y:S06]  /*c140*/  @!P0 BRA `(.L_x_253) ;  /* 0x0000000000a48947 */ /* 0x001fec0003800000 */
.L_x_262:
[----:B------:R-:W-:Y:S01]  /*c150*/  IMAD R3, R14, 0x8, R3 ;  /* 0x000000080e037824 */ /* 0x000fe200078e0203 */
[----:B------:R-:W-:-:S07]  /*c160*/  SHF.L.U32 R0, R0, 0x1f, RZ ;  /* 0x0000001f00007819 */ /* 0x000fce00000006ff */
.L_x_254:
[----:B-1----:R1:W2:Y:S02]  /*c170*/  SYNCS.PHASECHK.TRANS64.TRYWAIT P0, [R3+URZ], R0 ;  /* 0x00000000030075a7 */ /* 0x0022a4000800017f */
[----:B--2---:R-:W-:Y:S05]  /*c180*/  @!P0 NANOSLEEP.SYNCS 0x989680 ;  /* 0x009896800000895d */ /* 0x004fea0003900000 */
[----:B------:R-:W2:Y:S02]  /*c190*/  @!P0 SYNCS.PHASECHK.TRANS64 P0, [R3+URZ], R0 ;  /* 0x00000000030085a7 */ /* 0x000ea4000800007f */
[----:B--2---:R-:W-:Y:S05]  /*c1a0*/  @!P0 BRA `(.L_x_254) ;  /* 0xfffffffc00f08947 */ /* 0x004fea000383ffff */
.L_x_251:
[----:B------:R-:W-:Y:S05]  /*c1b0*/  BSYNC B0 ;  /* 0x0000000000007941 */ /* 0x000fea0003800000 */
.L_x_250:
[----:B------:R-:W-:Y:S05]  /*c1c0*/  EXIT ;  /* 0x000000000000794d */ /* 0x000fea0003800000 */
.L_x_21:
[----:B-1----:R-:W-:-:S04]  /*c1d0*/  IMAD.U32 R11, RZ, RZ, UR6 ;  /* 0x00000006ff0b7e24 */ /* 0x002fc8000f8e00ff */
[----:B------:R1:W4:Y:S03]  /*c1e0*/  SYNCS.PHASECHK.TRANS64.TRYWAIT P0, [R11+URZ], R10 ;  /* 0x0000000a0b0075a7 */ /* 0x000326000800017f */
[----:B----4-:R-:W-:Y:S05]  /*c1f0*/  @!P0 NANOSLEEP.SYNCS 0x989680 ;  /* 0x009896800000895d */ /* 0x010fea0003900000 */
[----:B------:R-:W4:Y:S02]  /*c200*/  @!P0 SYNCS.PHASECHK.TRANS64 P0, [R11+URZ], R10 ;  /* 0x0000000a0b0085a7 */ /* 0x000f24000800007f */
[----:B----4-:R-:W-:Y:S05]  /*c210*/  @!P0 BRA `(.L_x_21) ;  /* 0xfffffffc00ec8947 */ /* 0x010fea000383ffff */
[----:B------:R-:W-:Y:S05]  /*c220*/  BRA `(.L_x_20) ;  /* 0xffffff5400e07947 */ /* 0x000fea000383ffff */
.L_x_27:
[----:B-1----:R-:W-:-:S04]  /*c230*/  IMAD.U32 R13, RZ, RZ, UR14 ;  /* 0x0000000eff0d7e24 */ /* 0x002fc8000f8e00ff */
[----:B------:R1:W4:Y:S03]  /*c240*/  SYNCS.PHASECHK.TRANS64.TRYWAIT P0, [R13+URZ], R12 ;  /* 0x0000000c0d0075a7 */ /* 0x000326000800017f */
[----:B----4-:R-:W-:Y:S05]  /*c250*/  @!P0 NANOSLEEP.SYNCS 0x989680 ;  /* 0x009896800000895d */ /* 0x010fea0003900000 */
[----:B------:R-:W4:Y:S02]  /*c260*/  @!P0 SYNCS.PHASECHK.TRANS64 P0, [R13+URZ], R12 ;  /* 0x0000000c0d0085a7 */ /* 0x000f24000800007f */
[----:B----4-:R-:W-:Y:S05]  /*c270*/  @!P0 BRA `(.L_x_27) ;  /* 0xfffffffc00ec8947 */ /* 0x010fea000383ffff */
[----:B------:R-:W-:Y:S05]  /*c280*/  BRA `(.L_x_26) ;  /* 0xffffff6400607947 */ /* 0x000fea000383ffff */
.L_x_238:
[----:B------:R-:W-:Y:S01]  /*c290*/  BSSY B1, `(.L_x_255) ;  /* 0x0000006000017945 */ /* 0x000fe20003800000 */
[----:B------:R-:W-:-:S07]  /*c2a0*/  IMAD.MOV.U32 R5, RZ, RZ, -0x1 ;  /* 0xffffffffff057424 */ /* 0x000fce00078e00ff */
[----:B------:R-:W-:Y:S05]  /*c2b0*/  WARPSYNC.COLLECTIVE R5, `(.L_x_256) ;  /* 0x00000000050c7348 */ /* 0x000fea0003c00000 */
[----:B------:R-:W-:Y:S02]  /*c2c0*/  ELECT P0, UR62, PT ;  /* 0x00000000003e782f */ /* 0x000fe40003800000 */
[----:B------:R-:W-:Y:S01]  /*c2d0*/  MOV R5, UR62 ;  /* 0x0000003e00057c02 */ /* 0x000fe20008000f00 */
[----:B------:R-:W-:Y:S10]  /*c2e0*/  ENDCOLLECTIVE ;  /* 0x000000000000791b */ /* 0x000ff40003800000 */
.L_x_256:
[----:B------:R-:W-:Y:S05]  /*c2f0*/  BSYNC B1 ;  /* 0x0000000000017941 */ /* 0x000fea0003800000 */
.L_x_255:
[----:B------:R-:W-:Y:S05]  /*c300*/  BRA `(.L_x_257) ;  /* 0xfffffff000547947 */ /* 0x000fea000383ffff */
.L_x_241:
[----:B-1----:R1:W2:Y:S02]  /*c310*/  SYNCS.PHASECHK.TRANS64.TRYWAIT P0, [R21+URZ+0x10], R8 ;  /* 0x00001008150075a7 */ /* 0x0022a4000800017f */
[----:B--2---:R-:W-:Y:S05]  /*c320*/  @!P0 NANOSLEEP.SYNCS 0x989680 ;  /* 0x009896800000895d */ /* 0x004fea0003900000 */
[----:B------:R-:W2:Y:S02]  /*c330*/  @!P0 SYNCS.PHASECHK.TRANS64 P0, [R21+URZ+0x10], R8 ;  /* 0x00001008150085a7 */ /* 0x000ea4000800007f */
[----:B--2---:R-:W-:Y:S05]  /*c340*/  @!P0 BRA `(.L_x_241) ;  /* 0xfffffffc00f08947 */ /* 0x004fea000383ffff */
[----:B------:R-:W-:Y:S05]  /*c350*/  BRA `(.L_x_258) ;  /* 0xfffffff000907947 */ /* 0x000fea000383ffff */
.L_x_249:
[----:B------:R-:W-:Y:S01]  /*c360*/  BSSY B0, `(.L_x_259) ;  /* 0x0000006000007945 */ /* 0x000fe20003800000 */
[----:B------:R-:W-:-:S07]  /*c370*/  IMAD.MOV.U32 R5, RZ, RZ, -0x1 ;  /* 0xffffffffff057424 */ /* 0x000fce00078e00ff */
[----:B------:R-:W-:Y:S05]  /*c380*/  WARPSYNC.COLLECTIVE R5, `(.L_x_260) ;  /* 0x00000000050c7348 */ /* 0x000fea0003c00000 */
[----:B------:R-:W-:Y:S02]  /*c390*/  ELECT P0, UR62, PT ;  /* 0x00000000003e782f */ /* 0x000fe40003800000 */
[----:B------:R-:W-:Y:S01]  /*c3a0*/  MOV R5, UR62 ;  /* 0x0000003e00057c02 */ /* 0x000fe20008000f00 */
[----:B------:R-:W-:Y:S10]  /*c3b0*/  ENDCOLLECTIVE ;  /* 0x000000000000791b */ /* 0x000ff40003800000 */
.L_x_260:
[----:B------:R-:W-:Y:S05]  /*c3c0*/  BSYNC B0 ;  /* 0x0000000000007941 */ /* 0x000fea0003800000 */
.L_x_259:
[----:B------:R-:W-:Y:S05]  /*c3d0*/  BRA `(.L_x_261) ;  /* 0xfffffffc00107947 */ /* 0x000fea000383ffff */
.L_x_253:
[----:B0-----:R0:W1:Y:S02]  /*c3e0*/  SYNCS.PHASECHK.TRANS64.TRYWAIT P0, [R5+URZ], R2 ;  /* 0x00000002050075a7 */ /* 0x001064000800017f */
[----:B-1----:R-:W-:Y:S05]  /*c3f0*/  @!P0 NANOSLEEP.SYNCS 0x989680 ;  /* 0x009896800000895d */ /* 0x002fea0003900000 */
[----:B------:R-:W1:Y:S02]  /*c400*/  @!P0 SYNCS.PHASECHK.TRANS64 P0, [R5+URZ], R2 ;  /* 0x00000002050085a7 */ /* 0x000e64000800007f */
[----:B-1----:R-:W-:Y:S05]  /*c410*/  @!P0 BRA `(.L_x_253) ;  /* 0xfffffffc00f08947 */ /* 0x002fea000383ffff */
[----:B------:R-:W-:Y:S05]  /*c420*/  BRA `(.L_x_262) ;  /* 0xfffffffc00487947 */ /* 0x000fea000383ffff */
.L_x_263:
[----:B------:R-:W-:-:S00]  /*c430*/  BRA `(.L_x_263) ;  /* 0xfffffffc00fc7947 */ /* 0x000fc0000383ffff */
[----:B------:R-:W-:-:S00]  /*c440*/  NOP ;  /* 0x0000000000007918 */ /* 0x000fc00000000000 */
        /* <DEDUP_REMOVED lines=11> */
.L_x_264:


//--------------------- .nv.shared._ZN7cutlass13device_kernelINS_4gemm6kernel13GemmUniversalIN4cute5tupleIJiiiiEEENS1_10collective13CollectiveMmaINS1_37MainloopSm90TmaGmmaWarpSpecializedFP8ILi2ENS5_IJNS4_1CILi2EEENSA_ILi1EEESC_EEENS1_35KernelTmaWarpSpecializedCooperativeEEENS5_IJNSA_ILi128EEENSA_ILi192EEENSA_ILi256EEEEEENS_12float_e4m3_tENS5_IJlSC_lEEESK_SL_NS4_8TiledMMAINS4_8MMA_AtomIJNS4_4SM904GMMA31MMA_64x192x32_F32E4M3E4M3_SS_TNILNSP_7ScaleInE1ELSR_1EEEEEENS4_6LayoutISD_NS5_IJSC_NSA_ILi0EEESV_EEEEENS5_IJNS4_10UnderscoreESY_SY_EEEEENS4_13SM90_TMA_LOADENS4_14ComposedLayoutINS4_7SwizzleILi3ELi4ELi3EEENS4_18smem_ptr_flag_bitsILi8EEENSU_INS5_IJNSA_ILi8EEESG_EEENS5_IJSG_SC_EEEEEEEvNS4_8identityENS4_23SM90_TMA_LOAD_MULTICASTES1B_vS1C_EENS_8epilogue10collective6detail29Sm90TmaWarpSpecializedAdapterINS1G_15DefaultEpilogueISK_SL_SL_NS1F_6thread17LinearCombinationISK_Li1EffLNS1K_9ScaleType4KindE0ELNS_15FloatRoundStyleE2ESK_EENS1_15EpilogueDefaultEEEEEvvEEEEvNT_6ParamsE --------------------------
	.section	.nv.shared._ZN7cutlass13device_kernelINS_4gemm6kernel13GemmUniversalIN4cute5tupleIJiiiiEEENS1_10collective13CollectiveMmaINS1_37MainloopSm90TmaGmmaWarpSpecializedFP8ILi2ENS5_IJNS4_1CILi2EEENSA_ILi1EEESC_EEENS1_35KernelTmaWarpSpecializedCooperativeEEENS5_IJNSA_ILi128EEENSA_ILi192EEENSA_ILi256EEEEEENS_12float_e4m3_tENS5_IJlSC_lEEESK_SL_NS4_8TiledMMAINS4_8MMA_AtomIJNS4_4SM904GMMA31MMA_64x192x32_F32E4M3E4M3_SS_TNILNSP_7ScaleInE1ELSR_1EEEEEENS4_6LayoutISD_NS5_IJSC_NSA_ILi0EEESV_EEEEENS5_IJNS4_10UnderscoreESY_SY_EEEEENS4_13SM90_TMA_LOADENS4_14ComposedLayoutINS4_7SwizzleILi3ELi4ELi3EEENS4_18smem_ptr_flag_bitsILi8EEENSU_INS5_IJNSA_ILi8EEESG_EEENS5_IJSG_SC_EEEEEEEvNS4_8identityENS4_23SM90_TMA_LOAD_MULTICASTES1B_vS1C_EENS_8epilogue10collective6detail29Sm90TmaWarpSpecializedAdapterINS1G_15DefaultEpilogueISK_SL_SL_NS1F_6thread17LinearCombinationISK_Li1EffLNS1K_9ScaleType4KindE0ELNS_15FloatRoundStyleE2ESK_EENS1_15EpilogueDefaultEEEEEvvEEEEvNT_6ParamsE,"aw",@nobits
	.sectionflags	@""
	.align	16
	.zero		1024


//--------------------- .nv.shared.reserved.0     --------------------------
	.section	.nv.shared.reserved.0,"aw",@nobits
	.weak		__nv_reservedSMEM_offset_0_alias
	.size		__nv_reservedSMEM_offset_0_alias, 0, 0
	.other		__nv_reservedSMEM_offset_0_alias,@"STO_CUDA_RESERVED_SHARED STV_DEFAULT"
__nv_reservedSMEM_offset_0_alias:
	.zero		0


//--------------------- .nv.global                --------------------------
	.section	.nv.global,"aw",@nobits
.nv.global:
	.type		_ZN40_INTERNAL_c88be8be_4_k_cu_6645af30_130804cute1_E,@object
	.size		_ZN40_INTERNAL_c88be8be_4_k_cu_6645af30_130804cute1_E,(_ZN40_INTERNAL_c88be8be_4_k_cu_6645af30_130804cuda3std3__45__cpo6cbeginE - _ZN40_INTERNAL_c88be8be_4_k_cu_6645af30_130804cute1_E)
_ZN40_INTERNAL_c88be8be_4_k_cu_6645af30_130804cute1_E:
	.zero		1
	.type		_ZN40_INTERNAL_c88be8be_4_k_cu_6645af30_130804cuda3std3__45__cpo6cbeginE,@object
	.size		_ZN40_INTERNAL_c88be8be_4_k_cu_6645af30_130804cuda3std3__45__cpo6cbeginE,(_ZN40_INTERNAL_c88be8be_4_k_cu_6645af30_130804cuda3std3__48in_placeE - _ZN40_INTERNAL_c88be8be_4_k_cu_6645af30_130804cuda3std3__45__cpo6cbeginE)
_ZN40_INTERNAL_c88be8be_4_k_cu_6645af30_130804cuda3std3__45__cpo6cbeginE:
	.zero		1
	.type		_ZN40_INTERNAL_c88be8be_4_k_cu_6645af30_130804cuda3std3__48in_placeE,@object
	.size		_ZN40_INTERNAL_c88be8be_4_k_cu_6645af30_130804cuda3std3__48in_placeE,(_ZN40_INTERNAL_c88be8be_4_k_cu_6645af30_130804cuda3std6ranges3__45__cpo9iter_moveE - _ZN40_INTERNAL_c88be8be_4_k_cu_6645af30_130804cuda3std3__48in_placeE)
_ZN40_INTERNAL_c88be8be_4_k_cu_6645af30_130804cuda3std3__48in_placeE:
	.zero		1
	.type		_ZN40_INTERNAL_c88be8be_4_k_cu_6645af30_130804cuda3std6ranges3__45__cpo9iter_moveE,@object
	.size		_ZN40_INTERNAL_c88be8be_4_k_cu_6645af30_130804cuda3std6ranges3__45__cpo9iter_moveE,(_ZN40_INTERNAL_c88be8be_4_k_cu_6645af30_130804cuda3std3__45__cpo5beginE - _ZN40_INTERNAL_c88be8be_4_k_cu_6645af30_130804cuda3std6ranges3__45__cpo9iter_moveE)
_ZN40_INTERNAL_c88be8be_4_k_cu_6645af30_130804cuda3std6ranges3__45__cpo9iter_moveE:
	.zero		1
	.type		_ZN40_INTERNAL_c88be8be_4_k_cu_6645af30_130804cuda3std3__45__cpo5beginE,@object
	.size		_ZN40_INTERNAL_c88be8be_4_k_cu_6645af30_130804cuda3std3__45__cpo5beginE,(_ZN40_INTERNAL_c88be8be_4_k_cu_6645af30_130804cuda3std3__442_GLOBAL__N__c88be8be_4_k_cu_6645af30_130806ignoreE - _ZN40_INTERNAL_c88be8be_4_k_cu_6645af30_130804cuda3std3__45__cpo5beginE)
_ZN40_INTERNAL_c88be8be_4_k_cu_6645af30_130804cuda3std3__45__cpo5beginE:
	.zero		1
	.type		_ZN40_INTERNAL_c88be8be_4_k_cu_6645af30_130804cuda3std3__442_GLOBAL__N__c88be8be_4_k_cu_6645af30_130806ignoreE,@object
	.size		_ZN40_INTERNAL_c88be8be_4_k_cu_6645af30_130804cuda3std3__442_GLOBAL__N__c88be8be_4_k_cu_6645af30_130806ignoreE,(_ZN40_INTERNAL_c88be8be_4_k_cu_6645af30_130804cute7productE - _ZN40_INTERNAL_c88be8be_4_k_cu_6645af30_130804cuda3std3__442_GLOBAL__N__c88be8be_4_k_cu_6645af30_130806ignoreE)
_ZN40_INTERNAL_c88be8be_4_k_cu_6645af30_130804cuda3std3__442_GLOBAL__N__c88be8be_4_k_cu_6645af30_130806ignoreE:
	.zero		1
	.type		_ZN40_INTERNAL_c88be8be_4_k_cu_6645af30_130804cute7productE,@object
	.size		_ZN40_INTERNAL_c88be8be_4_k_cu_6645af30_130804cute7productE,(_ZN40_INTERNAL_c88be8be_4_k_cu_6645af30_130804cuda3std3__45__cpo3endE - _ZN40_INTERNAL_c88be8be_4_k_cu_6645af30_130804cute7productE)
_ZN40_INTERNAL_c88be8be_4_k_cu_6645af30_130804cute7productE:
	.zero		1
	.type		_ZN40_INTERNAL_c88be8be_4_k_cu_6645af30_130804cuda3std3__45__cpo3endE,@object
	.size		_ZN40_INTERNAL_c88be8be_4_k_cu_6645af30_130804cuda3std3__45__cpo3endE,(_ZN40_INTERNAL_c88be8be_4_k_cu_6645af30_130804cuda3std3__419piecewise_constructE - _ZN40_INTERNAL_c88be8be_4_k_cu_6645af30_130804cuda3std3__45__cpo3endE)
_ZN40_INTERNAL_c88be8be_4_k_cu_6645af30_130804cuda3std3__45__cpo3endE:
	.zero		1
	.type		_ZN40_INTERNAL_c88be8be_4_k_cu_6645af30_130804cuda3std3__419piecewise_constructE,@object
	.size		_ZN40_INTERNAL_c88be8be_4_k_cu_6645af30_130804cuda3std3__419piecewise_constructE,(_ZN40_INTERNAL_c88be8be_4_k_cu_6645af30_130804cuda3std3__45__cpo4cendE - _ZN40_INTERNAL_c88be8be_4_k_cu_6645af30_130804cuda3std3__419piecewise_constructE)
_ZN40_INTERNAL_c88be8be_4_k_cu_6645af30_130804cuda3std3__419piecewise_constructE:
	.zero		1
	.type		_ZN40_INTERNAL_c88be8be_4_k_cu_6645af30_130804cuda3std3__45__cpo4cendE,@object
	.size		_ZN40_INTERNAL_c88be8be_4_k_cu_6645af30_130804cuda3std3__45__cpo4cendE,(_ZN40_INTERNAL_c88be8be_4_k_cu_6645af30_130804cuda3std6ranges3__45__cpo4swapE - _ZN40_INTERNAL_c88be8be_4_k_cu_6645af30_130804cuda3std3__45__cpo4cendE)
_ZN40_INTERNAL_c88be8be_4_k_cu_6645af30_130804cuda3std3__45__cpo4cendE:
	.zero		1
	.type		_ZN40_INTERNAL_c88be8be_4_k_cu_6645af30_130804cuda3std6ranges3__45__cpo4swapE,@object
	.size		_ZN40_INTERNAL_c88be8be_4_k_cu_6645af30_130804cuda3std6ranges3__45__cpo4swapE,(.L_7 - _ZN40_INTERNAL_c88be8be_4_k_cu_6645af30_130804cuda3std6ranges3__45__cpo4swapE)
_ZN40_INTERNAL_c88be8be_4_k_cu_6645af30_130804cuda3std6ranges3__45__cpo4swapE:
	.zero		1
.L_7:


//--------------------- .nv.constant0._ZN7cutlass13device_kernelINS_4gemm6kernel13GemmUniversalIN4cute5tupleIJiiiiEEENS1_10collective13CollectiveMmaINS1_37MainloopSm90TmaGmmaWarpSpecializedFP8ILi2ENS5_IJNS4_1CILi2EEENSA_ILi1EEESC_EEENS1_35KernelTmaWarpSpecializedCooperativeEEENS5_IJNSA_ILi128EEENSA_ILi192EEENSA_ILi256EEEEEENS_12float_e4m3_tENS5_IJlSC_lEEESK_SL_NS4_8TiledMMAINS4_8MMA_AtomIJNS4_4SM904GMMA31MMA_64x192x32_F32E4M3E4M3_SS_TNILNSP_7ScaleInE1ELSR_1EEEEEENS4_6LayoutISD_NS5_IJSC_NSA_ILi0EEESV_EEEEENS5_IJNS4_10UnderscoreESY_SY_EEEEENS4_13SM90_TMA_LOADENS4_14ComposedLayoutINS4_7SwizzleILi3ELi4ELi3EEENS4_18smem_ptr_flag_bitsILi8EEENSU_INS5_IJNSA_ILi8EEESG_EEENS5_IJSG_SC_EEEEEEEvNS4_8identityENS4_23SM90_TMA_LOAD_MULTICASTES1B_vS1C_EENS_8epilogue10collective6detail29Sm90TmaWarpSpecializedAdapterINS1G_15DefaultEpilogueISK_SL_SL_NS1F_6thread17LinearCombinationISK_Li1EffLNS1K_9ScaleType4KindE0ELNS_15FloatRoundStyleE2ESK_EENS1_15EpilogueDefaultEEEEEvvEEEEvNT_6ParamsE --------------------------
	.section	.nv.constant0._ZN7cutlass13device_kernelINS_4gemm6kernel13GemmUniversalIN4cute5tupleIJiiiiEEENS1_10collective13CollectiveMmaINS1_37MainloopSm90TmaGmmaWarpSpecializedFP8ILi2ENS5_IJNS4_1CILi2EEENSA_ILi1EEESC_EEENS1_35KernelTmaWarpSpecializedCooperativeEEENS5_IJNSA_ILi128EEENSA_ILi192EEENSA_ILi256EEEEEENS_12float_e4m3_tENS5_IJlSC_lEEESK_SL_NS4_8TiledMMAINS4_8MMA_AtomIJNS4_4SM904GMMA31MMA_64x192x32_F32E4M3E4M3_SS_TNILNSP_7ScaleInE1ELSR_1EEEEEENS4_6LayoutISD_NS5_IJSC_NSA_ILi0EEESV_EEEEENS5_IJNS4_10UnderscoreESY_SY_EEEEENS4_13SM90_TMA_LOADENS4_14ComposedLayoutINS4_7SwizzleILi3ELi4ELi3EEENS4_18smem_ptr_flag_bitsILi8EEENSU_INS5_IJNSA_ILi8EEESG_EEENS5_IJSG_SC_EEEEEEEvNS4_8identityENS4_23SM90_TMA_LOAD_MULTICASTES1B_vS1C_EENS_8epilogue10collective6detail29Sm90TmaWarpSpecializedAdapterINS1G_15DefaultEpilogueISK_SL_SL_NS1F_6thread17LinearCombinationISK_Li1EffLNS1K_9ScaleType4KindE0ELNS_15FloatRoundStyleE2ESK_EENS1_15EpilogueDefaultEEEEEvvEEEEvNT_6ParamsE,"a",@progbits
	.sectionflags	@""
	.align	4
.nv.constant0._ZN7cutlass13device_kernelINS_4gemm6kernel13GemmUniversalIN4cute5tupleIJiiiiEEENS1_10collective13CollectiveMmaINS1_37MainloopSm90TmaGmmaWarpSpecializedFP8ILi2ENS5_IJNS4_1CILi2EEENSA_ILi1EEESC_EEENS1_35KernelTmaWarpSpecializedCooperativeEEENS5_IJNSA_ILi128EEENSA_ILi192EEENSA_ILi256EEEEEENS_12float_e4m3_tENS5_IJlSC_lEEESK_SL_NS4_8TiledMMAINS4_8MMA_AtomIJNS4_4SM904GMMA31MMA_64x192x32_F32E4M3E4M3_SS_TNILNSP_7ScaleInE1ELSR_1EEEEEENS4_6LayoutISD_NS5_IJSC_NSA_ILi0EEESV_EEEEENS5_IJNS4_10UnderscoreESY_SY_EEEEENS4_13SM90_TMA_LOADENS4_14ComposedLayoutINS4_7SwizzleILi3ELi4ELi3EEENS4_18smem_ptr_flag_bitsILi8EEENSU_INS5_IJNSA_ILi8EEESG_EEENS5_IJSG_SC_EEEEEEEvNS4_8identityENS4_23SM90_TMA_LOAD_MULTICASTES1B_vS1C_EENS_8epilogue10collective6detail29Sm90TmaWarpSpecializedAdapterINS1G_15DefaultEpilogueISK_SL_SL_NS1F_6thread17LinearCombinationISK_Li1EffLNS1K_9ScaleType4KindE0ELNS_15FloatRoundStyleE2ESK_EENS1_15EpilogueDefaultEEEEEvvEEEEvNT_6ParamsE:
	.zero		1664


//--------------------- SYMBOLS --------------------------

	.type		.nv.reservedSmem.offset0,@object
	.size		.nv.reservedSmem.offset0,0x4
